def attn_fwd(
    Q,
    K,
    V,
    Out,
    Lse,
    sm_scale,
    stride_qz,
    stride_qh,
    stride_qm,
    stride_qk,
    stride_kz,
    stride_kh,
    stride_kn,
    stride_kk,
    stride_vz,
    stride_vh,
    stride_vn,
    stride_vk,
    stride_oz,
    stride_oh,
    stride_om,
    stride_ok,
    seqlen_q,
    seqlen_k,
    BLOCK_M: tl.constexpr,
    BLOCK_N: tl.constexpr,
    HEAD_DIM: tl.constexpr,
    CAUSAL: tl.constexpr,
):
    start_m = tl.program_id(0)
    off_hz = tl.program_id(1)
    q_off = off_hz * stride_qh
    k_off = off_hz * stride_kh
    v_off = off_hz * stride_vh
    offs_m = start_m * BLOCK_M + tl.arange(0, BLOCK_M)
    offs_d = tl.arange(0, HEAD_DIM)
    offs_n = tl.arange(0, BLOCK_N)
    q_ptrs = Q + q_off + offs_m[:, None] * stride_qm + offs_d[None, :] * stride_qk
    k_ptrs = K + k_off + offs_d[:, None] * stride_kk + offs_n[None, :] * stride_kn
    v_ptrs = V + v_off + offs_n[:, None] * stride_vn + offs_d[None, :] * stride_vk
    m_i = tl.full([BLOCK_M], float("-inf"), dtype=tl.float32)
    l_i = tl.zeros([BLOCK_M], dtype=tl.float32) + 1.0
    acc = tl.zeros([BLOCK_M, HEAD_DIM], dtype=tl.float32)
    q = tl.load(q_ptrs)
    acc, l_i, m_i = _attn_fwd_inner(
        acc,
        l_i,
        m_i,
        q,
        k_ptrs,
        v_ptrs,
        sm_scale,
        stride_kn,
        stride_vn,
        start_m,
        seqlen_k,
        BLOCK_M,
        BLOCK_N,
        HEAD_DIM,
        CAUSAL,
    )
    acc = acc / l_i[:, None]
    lse = m_i + tl.math.log2(l_i) / 1.4426950408889634
    o_ptrs = (
        Out
        + off_hz * stride_oh
        + offs_m[:, None] * stride_om
        + offs_d[None, :] * stride_ok
    )
    tl.store(o_ptrs, acc.to(Out.dtype.element_ty))
    tl.store(Lse + off_hz * seqlen_q + offs_m, lse)

# config = {"BLOCK_M": 128, "BLOCK_N": 16, "HEAD_DIM": 128, "arch": "sm_90", "causal": true, "dtype": "bf16", "num_stages": 2, "num_warps": 4}
# arch = sm_90


// ===== COMPILED SASS (sm_90a) =====

	.target	sm_90a

	.elftype	@"ET_EXEC"


//--------------------- .note.nv.tkinfo           --------------------------
	.section	.note.nv.tkinfo,"",@"SHT_NOTE"
	.sectionflags	@"SHF_NOTE_NV_TKINFO"
	.tkinfo
        /*0018*/ 	.word	0x00000002
        /*0030*/ 	.string	""
        /*0030*/ 	.string	"ptxas"
        /*0030*/ 	.string	"Cuda compilation tools, release 13.0, V13.0.88"
        /*0030*/ 	.string	"Build cuda_13.0.r13.0/compiler.36424714_0"
        /*0030*/ 	.string	"-v  -suppress-debug-info  -lineinfo  -arch sm_90a "



//--------------------- .note.nv.cuinfo           --------------------------
	.section	.note.nv.cuinfo,"",@"SHT_NOTE"
	.sectionflags	@"SHF_NOTE_NV_CUINFO"
        /*0018*/ 	.short	0x0002
        /*001a*/ 	.short	0x005a
        /*001c*/ 	.short	0x0082
	.zero		2


//--------------------- .nv.info                  --------------------------
	.section	.nv.info,"",@"SHT_CUDA_INFO"
	.align	4


	//----- nvinfo : EIATTR_REGCOUNT
	.align		4
        /*0000*/ 	.byte	0x04, 0x2f
        /*0002*/ 	.short	(.L_2 - .L_1)
	.align		4
.L_1:
        /*0004*/ 	.word	index@(attn_fwd)
        /*0008*/ 	.word	0x000000ff


	//----- nvinfo : EIATTR_FRAME_SIZE
	.align		4
.L_2:
        /*000c*/ 	.byte	0x04, 0x11
        /*000e*/ 	.short	(.L_4 - .L_3)
	.align		4
.L_3:
        /*0010*/ 	.word	index@(attn_fwd)
        /*0014*/ 	.word	0x00000000


	//----- nvinfo : EIATTR_MIN_STACK_SIZE
	.align		4
.L_4:
        /*0018*/ 	.byte	0x04, 0x12
        /*001a*/ 	.short	(.L_6 - .L_5)
	.align		4
.L_5:
        /*001c*/ 	.word	index@(attn_fwd)
        /*0020*/ 	.word	0x00000000
.L_6:


//--------------------- .nv.compat                --------------------------
	.section	.nv.compat,"",@"SHT_CUDA_COMPAT_INFO"
	.align	4
        /*0000*/ 	.byte	0x02, 0x09, 0x01, 0x00, 0x02, 0x02, 0x04, 0x00, 0x02, 0x05, 0x05, 0x00, 0x03, 0x07, 0x01, 0x01
        /*0010*/ 	.byte	0x02, 0x03, 0x00, 0x00, 0x02, 0x06, 0x01, 0x00, 0x04, 0x0b, 0x08, 0x00, 0x00, 0x00, 0x00, 0x00
        /*0020*/ 	.byte	0x00, 0x00, 0x00, 0x00


//--------------------- .nv.info.attn_fwd         --------------------------
	.section	.nv.info.attn_fwd,"",@"SHT_CUDA_INFO"
	.sectionflags	@""
	.align	4


	//----- nvinfo : EIATTR_CUDA_API_VERSION
	.align		4
        /*0000*/ 	.byte	0x04, 0x37
        /*0002*/ 	.short	(.L_8 - .L_7)
.L_7:
        /*0004*/ 	.word	0x00000082


	//----- nvinfo : EIATTR_KPARAM_INFO
	.align		4
.L_8:
        /*0008*/ 	.byte	0x04, 0x17
        /*000a*/ 	.short	(.L_10 - .L_9)
.L_9:
        /*000c*/ 	.word	0x00000000
        /*0010*/ 	.short	0x0019
        /*0012*/ 	.short	0x0080
        /*0014*/ 	.byte	0x00, 0xf4, 0x21, 0x00


	//----- nvinfo : EIATTR_KPARAM_INFO
	.align		4
.L_10:
        /*0018*/ 	.byte	0x04, 0x17
        /*001a*/ 	.short	(.L_12 - .L_11)
.L_11:
        /*001c*/ 	.word	0x00000000
        /*0020*/ 	.short	0x0018
        /*0022*/ 	.short	0x0078
        /*0024*/ 	.byte	0x00, 0xf4, 0x21, 0x00


	//----- nvinfo : EIATTR_KPARAM_INFO
	.align		4
.L_12:
        /*0028*/ 	.byte	0x04, 0x17
        /*002a*/ 	.short	(.L_14 - .L_13)
.L_13:
        /*002c*/ 	.word	0x00000000
        /*0030*/ 	.short	0x0017
        /*0032*/ 	.short	0x0070
        /*0034*/ 	.byte	0x00, 0xf0, 0x11, 0x00


	//----- nvinfo : EIATTR_KPARAM_INFO
	.align		4
.L_14:
        /*0038*/ 	.byte	0x04, 0x17
        /*003a*/ 	.short	(.L_16 - .L_15)
.L_15:
        /*003c*/ 	.word	0x00000000
        /*0040*/ 	.short	0x0016
        /*0042*/ 	.short	0x006c
        /*0044*/ 	.byte	0x00, 0xf0, 0x11, 0x00


	//----- nvinfo : EIATTR_KPARAM_INFO
	.align		4
.L_16:
        /*0048*/ 	.byte	0x04, 0x17
        /*004a*/ 	.short	(.L_18 - .L_17)
.L_17:
        /*004c*/ 	.word	0x00000000
        /*0050*/ 	.short	0x0015
        /*0052*/ 	.short	0x0068
        /*0054*/ 	.byte	0x00, 0xf0, 0x11, 0x00


	//----- nvinfo : EIATTR_KPARAM_INFO
	.align		4
.L_18:
        /*0058*/ 	.byte	0x04, 0x17
        /*005a*/ 	.short	(.L_20 - .L_19)
.L_19:
        /*005c*/ 	.word	0x00000000
        /*0060*/ 	.short	0x0014
        /*0062*/ 	.short	0x0064
        /*0064*/ 	.byte	0x00, 0xf0, 0x11, 0x00


	//----- nvinfo : EIATTR_KPARAM_INFO
	.align		4
.L_20:
        /*0068*/ 	.byte	0x04, 0x17
        /*006a*/ 	.short	(.L_22 - .L_21)
.L_21:
        /*006c*/ 	.word	0x00000000
        /*0070*/ 	.short	0x0013
        /*0072*/ 	.short	0x0060
        /*0074*/ 	.byte	0x00, 0xf0, 0x11, 0x00


	//----- nvinfo : EIATTR_KPARAM_INFO
	.align		4
.L_22:
        /*0078*/ 	.byte	0x04, 0x17
        /*007a*/ 	.short	(.L_24 - .L_23)
.L_23:
        /*007c*/ 	.word	0x00000000
        /*0080*/ 	.short	0x0012
        /*0082*/ 	.short	0x005c
        /*0084*/ 	.byte	0x00, 0xf0, 0x11, 0x00


	//----- nvinfo : EIATTR_KPARAM_INFO
	.align		4
.L_24:
        /*0088*/ 	.byte	0x04, 0x17
        /*008a*/ 	.short	(.L_26 - .L_25)
.L_25:
        /*008c*/ 	.word	0x00000000
        /*0090*/ 	.short	0x0011
        /*0092*/ 	.short	0x0058
        /*0094*/ 	.byte	0x00, 0xf0, 0x11, 0x00


	//----- nvinfo : EIATTR_KPARAM_INFO
	.align		4
.L_26:
        /*0098*/ 	.byte	0x04, 0x17
        /*009a*/ 	.short	(.L_28 - .L_27)
.L_27:
        /*009c*/ 	.word	0x00000000
        /*00a0*/ 	.short	0x0010
        /*00a2*/ 	.short	0x0054
        /*00a4*/ 	.byte	0x00, 0xf0, 0x11, 0x00


	//----- nvinfo : EIATTR_KPARAM_INFO
	.align		4
.L_28:
        /*00a8*/ 	.byte	0x04, 0x17
        /*00aa*/ 	.short	(.L_30 - .L_29)
.L_29:
        /*00ac*/ 	.word	0x00000000
        /*00b0*/ 	.short	0x000f
        /*00b2*/ 	.short	0x0050
        /*00b4*/ 	.byte	0x00, 0xf0, 0x11, 0x00


	//----- nvinfo : EIATTR_KPARAM_INFO
	.align		4
.L_30:
        /*00b8*/ 	.byte	0x04, 0x17
        /*00ba*/ 	.short	(.L_32 - .L_31)
.L_31:
        /*00bc*/ 	.word	0x00000000
        /*00c0*/ 	.short	0x000e
        /*00c2*/ 	.short	0x004c
        /*00c4*/ 	.byte	0x00, 0xf0, 0x11, 0x00


	//----- nvinfo : EIATTR_KPARAM_INFO
	.align		4
.L_32:
        /*00c8*/ 	.byte	0x04, 0x17
        /*00ca*/ 	.short	(.L_34 - .L_33)
.L_33:
        /*00cc*/ 	.word	0x00000000
        /*00d0*/ 	.short	0x000d
        /*00d2*/ 	.short	0x0048
        /*00d4*/ 	.byte	0x00, 0xf0, 0x11, 0x00


	//----- nvinfo : EIATTR_KPARAM_INFO
	.align		4
.L_34:
        /*00d8*/ 	.byte	0x04, 0x17
        /*00da*/ 	.short	(.L_36 - .L_35)
.L_35:
        /*00dc*/ 	.word	0x00000000
        /*00e0*/ 	.short	0x000c
        /*00e2*/ 	.short	0x0044
        /*00e4*/ 	.byte	0x00, 0xf0, 0x11, 0x00


	//----- nvinfo : EIATTR_KPARAM_INFO
	.align		4
.L_36:
        /*00e8*/ 	.byte	0x04, 0x17
        /*00ea*/ 	.short	(.L_38 - .L_37)
.L_37:
        /*00ec*/ 	.word	0x00000000
        /*00f0*/ 	.short	0x000b
        /*00f2*/ 	.short	0x0040
        /*00f4*/ 	.byte	0x00, 0xf0, 0x11, 0x00


	//----- nvinfo : EIATTR_KPARAM_INFO
	.align		4
.L_38:
        /*00f8*/ 	.byte	0x04, 0x17
        /*00fa*/ 	.short	(.L_40 - .L_39)
.L_39:
        /*00fc*/ 	.word	0x00000000
        /*0100*/ 	.short	0x000a
        /*0102*/ 	.short	0x003c
        /*0104*/ 	.byte	0x00, 0xf0, 0x11, 0x00


	//----- nvinfo : EIATTR_KPARAM_INFO
	.align		4
.L_40:
        /*0108*/ 	.byte	0x04, 0x17
        /*010a*/ 	.short	(.L_42 - .L_41)
.L_41:
        /*010c*/ 	.word	0x00000000
        /*0110*/ 	.short	0x0009
        /*0112*/ 	.short	0x0038
        /*0114*/ 	.byte	0x00, 0xf0, 0x11, 0x00


	//----- nvinfo : EIATTR_KPARAM_INFO
	.align		4
.L_42:
        /*0118*/ 	.byte	0x04, 0x17
        /*011a*/ 	.short	(.L_44 - .L_43)
.L_43:
        /*011c*/ 	.word	0x00000000
        /*0120*/ 	.short	0x0008
        /*0122*/ 	.short	0x0034
        /*0124*/ 	.byte	0x00, 0xf0, 0x11, 0x00


	//----- nvinfo : EIATTR_KPARAM_INFO
	.align		4
.L_44:
        /*0128*/ 	.byte	0x04, 0x17
        /*012a*/ 	.short	(.L_46 - .L_45)
.L_45:
        /*012c*/ 	.word	0x00000000
        /*0130*/ 	.short	0x0007
        /*0132*/ 	.short	0x0030
        /*0134*/ 	.byte	0x00, 0xf0, 0x11, 0x00


	//----- nvinfo : EIATTR_KPARAM_INFO
	.align		4
.L_46:
        /*0138*/ 	.byte	0x04, 0x17
        /*013a*/ 	.short	(.L_48 - .L_47)
.L_47:
        /*013c*/ 	.word	0x00000000
        /*0140*/ 	.short	0x0006
        /*0142*/ 	.short	0x002c
        /*0144*/ 	.byte	0x00, 0xf0, 0x11, 0x00


	//----- nvinfo : EIATTR_KPARAM_INFO
	.align		4
.L_48:
        /*0148*/ 	.byte	0x04, 0x17
        /*014a*/ 	.short	(.L_50 - .L_49)
.L_49:
        /*014c*/ 	.word	0x00000000
        /*0150*/ 	.short	0x0005
        /*0152*/ 	.short	0x0028
        /*0154*/ 	.byte	0x00, 0xf0, 0x11, 0x00


	//----- nvinfo : EIATTR_KPARAM_INFO
	.align		4
.L_50:
        /*0158*/ 	.byte	0x04, 0x17
        /*015a*/ 	.short	(.L_52 - .L_51)
.L_51:
        /*015c*/ 	.word	0x00000000
        /*0160*/ 	.short	0x0004
        /*0162*/ 	.short	0x0020
        /*0164*/ 	.byte	0x00, 0xf4, 0x21, 0x00


	//----- nvinfo : EIATTR_KPARAM_INFO
	.align		4
.L_52:
        /*0168*/ 	.byte	0x04, 0x17
        /*016a*/ 	.short	(.L_54 - .L_53)
.L_53:
        /*016c*/ 	.word	0x00000000
        /*0170*/ 	.short	0x0003
        /*0172*/ 	.short	0x0018
        /*0174*/ 	.byte	0x00, 0xf4, 0x21, 0x00


	//----- nvinfo : EIATTR_KPARAM_INFO
	.align		4
.L_54:
        /*0178*/ 	.byte	0x04, 0x17
        /*017a*/ 	.short	(.L_56 - .L_55)
.L_55:
        /*017c*/ 	.word	0x00000000
        /*0180*/ 	.short	0x0002
        /*0182*/ 	.short	0x0010
        /*0184*/ 	.byte	0x00, 0xf4, 0x21, 0x00


	//----- nvinfo : EIATTR_KPARAM_INFO
	.align		4
.L_56:
        /*0188*/ 	.byte	0x04, 0x17
        /*018a*/ 	.short	(.L_58 - .L_57)
.L_57:
        /*018c*/ 	.word	0x00000000
        /*0190*/ 	.short	0x0001
        /*0192*/ 	.short	0x0008
        /*0194*/ 	.byte	0x00, 0xf4, 0x21, 0x00


	//----- nvinfo : EIATTR_KPARAM_INFO
	.align		4
.L_58:
        /*0198*/ 	.byte	0x04, 0x17
        /*019a*/ 	.short	(.L_60 - .L_59)
.L_59:
        /*019c*/ 	.word	0x00000000
        /*01a0*/ 	.short	0x0000
        /*01a2*/ 	.short	0x0000
        /*01a4*/ 	.byte	0x00, 0xf4, 0x21, 0x00


	//----- nvinfo : EIATTR_SPARSE_MMA_MASK
	.align		4
.L_60:
        /*01a8*/ 	.byte	0x03, 0x50
        /*01aa*/ 	.short	0x0000


	//----- nvinfo : EIATTR_MAXREG_COUNT
	.align		4
        /*01ac*/ 	.byte	0x03, 0x1b
        /*01ae*/ 	.short	0x00ff


	//----- nvinfo : EIATTR_NUM_BARRIERS
	.align		4
        /*01b0*/ 	.byte	0x02, 0x4c
        /*01b2*/ 	.byte	0x01
	.zero		1


	//----- nvinfo : EIATTR_MERCURY_ISA_VERSION
	.align		4
        /*01b4*/ 	.byte	0x03, 0x5f
        /*01b6*/ 	.short	0x0101


	//----- nvinfo : EIATTR_COOP_GROUP_MASK_REGIDS
	.align		4
        /*01b8*/ 	.byte	0x04, 0x29
        /*01ba*/ 	.short	(.L_62 - .L_61)


	//   ....[0]....
.L_61:
        /*01bc*/ 	.word	0xffffffff


	//   ....[1]....
        /*01c0*/ 	.word	0xffffffff


	//   ....[2]....
        /*01c4*/ 	.word	0xffffffff


	//   ....[3]....
        /*01c8*/ 	.word	0xffffffff


	//   ....[4]....
        /*01cc*/ 	.word	0xffffffff


	//   ....[5]....
        /*01d0*/ 	.word	0xffffffff


	//   ....[6]....
        /*01d4*/ 	.word	0xffffffff


	//   ....[7]....
        /*01d8*/ 	.word	0xffffffff


	//   ....[8]....
        /*01dc*/ 	.word	0xffffffff


	//   ....[9]....
        /*01e0*/ 	.word	0xffffffff


	//   ....[10]....
        /*01e4*/ 	.word	0xffffffff


	//   ....[11]....
        /*01e8*/ 	.word	0xffffffff


	//   ....[12]....
        /*01ec*/ 	.word	0xffffffff


	//   ....[13]....
        /*01f0*/ 	.word	0xffffffff


	//   ....[14]....
        /*01f4*/ 	.word	0xffffffff


	//   ....[15]....
        /*01f8*/ 	.word	0xffffffff


	//----- nvinfo : EIATTR_COOP_GROUP_INSTR_OFFSETS
	.align		4
.L_62:
        /*01fc*/ 	.byte	0x04, 0x28
        /*01fe*/ 	.short	(.L_64 - .L_63)


	//   ....[0]....
.L_63:
        /*0200*/ 	.word	0x00004e70


	//   ....[1]....
        /*0204*/ 	.word	0x00004f90


	//   ....[2]....
        /*0208*/ 	.word	0x00004fb0


	//   ....[3]....
        /*020c*/ 	.word	0x00005060


	//   ....[4]....
        /*0210*/ 	.word	0x00005090


	//   ....[5]....
        /*0214*/ 	.word	0x00005190


	//   ....[6]....
        /*0218*/ 	.word	0x000051d0


	//   ....[7]....
        /*021c*/ 	.word	0x00005290


	//   ....[8]....
        /*0220*/ 	.word	0x00006040


	//   ....[9]....
        /*0224*/ 	.word	0x00006070


	//   ....[10]....
        /*0228*/ 	.word	0x00006090


	//   ....[11]....
        /*022c*/ 	.word	0x000060d0


	//   ....[12]....
        /*0230*/ 	.word	0x000060f0


	//   ....[13]....
        /*0234*/ 	.word	0x00006120


	//   ....[14]....
        /*0238*/ 	.word	0x00006150


	//   ....[15]....
        /*023c*/ 	.word	0x00006180


	//----- nvinfo : EIATTR_EXIT_INSTR_OFFSETS
	.align		4
.L_64:
        /*0240*/ 	.byte	0x04, 0x1c
        /*0242*/ 	.short	(.L_66 - .L_65)


	//   ....[0]....
.L_65:
        /*0244*/ 	.word	0x0000c4a0


	//----- nvinfo : EIATTR_REQNTID
	.align		4
.L_66:
        /*0248*/ 	.byte	0x04, 0x10
        /*024a*/ 	.short	(.L_68 - .L_67)
.L_67:
        /*024c*/ 	.word	0x00000080
        /*0250*/ 	.word	0x00000001
        /*0254*/ 	.word	0x00000001


	//----- nvinfo : EIATTR_CBANK_PARAM_SIZE
	.align		4
.L_68:
        /*0258*/ 	.byte	0x03, 0x19
        /*025a*/ 	.short	0x0088


	//----- nvinfo : EIATTR_PARAM_CBANK
	.align		4
        /*025c*/ 	.byte	0x04, 0x0a
        /*025e*/ 	.short	(.L_70 - .L_69)
	.align		4
.L_69:
        /*0260*/ 	.word	index@(.nv.constant0.attn_fwd)
        /*0264*/ 	.short	0x0210
        /*0266*/ 	.short	0x0088


	//----- nvinfo : EIATTR_SW_WAR
	.align		4
.L_70:
        /*0268*/ 	.byte	0x04, 0x36
        /*026a*/ 	.short	(.L_72 - .L_71)
.L_71:
        /*026c*/ 	.word	0x00000008
.L_72:


//--------------------- .nv.callgraph             --------------------------
	.section	.nv.callgraph,"",@"SHT_CUDA_CALLGRAPH"
	.align	4
	.sectionentsize	8
	.align		4
        /*0000*/ 	.word	0x00000000
	.align		4
        /*0004*/ 	.word	0xffffffff
	.align		4
        /*0008*/ 	.word	0x00000000
	.align		4
        /*000c*/ 	.word	0xfffffffe
	.align		4
        /*0010*/ 	.word	0x00000000
	.align		4
        /*0014*/ 	.word	0xfffffffd
	.align		4
        /*0018*/ 	.word	0x00000000
	.align		4
        /*001c*/ 	.word	0xfffffffc


//--------------------- .nv.constant4             --------------------------
	.section	.nv.constant4,"a",@progbits
	.align	8
	.align		8
.nv.constant4:
        /*0000*/ 	.dword	_$_str


//--------------------- .text.attn_fwd            --------------------------
	.section	.text.attn_fwd,"ax",@progbits
	.align	128
        .global         attn_fwd
        .type           attn_fwd,@function
        .size           attn_fwd,(.L_x_3 - attn_fwd)
        .other          attn_fwd,@"STO_CUDA_ENTRY STV_DEFAULT"
attn_fwd:
.text.attn_fwd:
[----:B------:R-:W-:Y:S01]  /*0000*/  LDC R1, c[0x0][0x28] ;  /* 0x00000a00ff017b82 */ /* 0x000fe20000000800 */
[----:B------:R-:W0:Y:S07]  /*0010*/  S2R R7, SR_CTAID.X ;  /* 0x0000000000077919 */ /* 0x000e2e0000002500 */
[----:B------:R-:W1:Y:S01]  /*0020*/  S2UR UR6, SR_CTAID.Y ;  /* 0x00000000000679c3 */ /* 0x000e620000002600 */
[----:B------:R-:W-:Y:S01]  /*0030*/  ULDC.64 UR4, c[0x0][0x240] ;  /* 0x0000900000047ab9 */ /* 0x000fe20000000a00 */
[----:B------:R-:W2:Y:S06]  /*0040*/  S2R R0, SR_TID.X ;  /* 0x0000000000007919 */ /* 0x000eac0000002100 */
[----:B------:R-:W3:Y:S08]  /*0050*/  LDC.64 R8, c[0x0][0x210] ;  /* 0x00008400ff087b82 */ /* 0x000ef00000000a00 */
[----:B------:R-:W4:Y:S01]  /*0060*/  LDC R17, c[0x0][0x248] ;  /* 0x00009200ff117b82 */ /* 0x000f220000000800 */
[----:B-1----:R-:W-:-:S04]  /*0070*/  UIMAD UR4, UR6, UR4, URZ ;  /* 0x00000004060472a4 */ /* 0x002fc8000f8e023f */
[----:B------:R-:W-:Y:S01]  /*0080*/  USHF.L.U32 UR6, UR4, 0x1, URZ ;  /* 0x0000000104067899 */ /* 0x000fe2000800063f */
[----:B0-----:R-:W-:-:S05]  /*0090*/  IMAD.SHL.U32 R7, R7, 0x80, RZ ;  /* 0x0000008007077824 */ /* 0x001fca00078e00ff */
[----:B--2---:R-:W-:Y:S02]  /*00a0*/  LOP3.LUT R248, R7, 0x7f, R0, 0xf8, !PT ;  /* 0x0000007f07f87812 */ /* 0x004fe400078ef800 */
[----:B----4-:R-:W-:-:S03]  /*00b0*/  SHF.L.U32 R5, R17, 0x4, RZ ;  /* 0x0000000411057819 */ /* 0x010fc600000006ff */
[----:B------:R-:W-:Y:S01]  /*00c0*/  IMAD R2, R248, UR5, RZ ;  /* 0x00000005f8027c24 */ /* 0x000fe2000f8e02ff */
[----:B------:R-:W-:Y:S01]  /*00d0*/  UIMAD.WIDE UR4, UR4, 0x2, URZ ;  /* 0x00000002040478a5 */ /* 0x000fe2000f8e023f */
[----:B------:R-:W-:Y:S02]  /*00e0*/  IMAD.SHL.U32 R3, R17, 0x8, RZ ;  /* 0x0000000811037824 */ /* 0x000fe400078e00ff */
[C---:B------:R-:W-:Y:S02]  /*00f0*/  IMAD.SHL.U32 R241, R2.reuse, 0x2, RZ ;  /* 0x0000000202f17824 */ /* 0x040fe400078e00ff */
[----:B------:R-:W-:-:S03]  /*0100*/  IMAD.HI R2, R2, 0x2, RZ ;  /* 0x0000000202027827 */ /* 0x000fc600078e02ff */
[----:B---3--:R-:W-:Y:S01]  /*0110*/  IADD3 R240, P0, P1, R241, UR6, R8 ;  /* 0x00000006f1f07c10 */ /* 0x008fe2000f91e008 */
[C---:B------:R-:W-:Y:S01]  /*0120*/  IMAD.SHL.U32 R13, R17.reuse, 0x40, RZ ;  /* 0x00000040110d7824 */ /* 0x040fe200078e00ff */
[----:B------:R-:W-:Y:S02]  /*0130*/  ULDC.64 UR6, c[0x0][0x208] ;  /* 0x0000820000067ab9 */ /* 0x000fe40000000a00 */
[----:B------:R-:W-:Y:S02]  /*0140*/  IADD3.X R241, R2, UR5, R9, P0, P1 ;  /* 0x0000000502f17c10 */ /* 0x000fe400087e2409 */
[CC--:B------:R-:W-:Y:S02]  /*0150*/  LEA R4, P1, R17.reuse, R240.reuse, 0x5 ;  /* 0x000000f011047211 */ /* 0x0c0fe400078228ff */
[CC--:B------:R-:W-:Y:S01]  /*0160*/  LEA R8, P0, R17.reuse, R240.reuse, 0x4 ;  /* 0x000000f011087211 */ /* 0x0c0fe200078020ff */
[----:B------:R-:W-:Y:S01]  /*0170*/  IMAD R21, R17, 0x14, RZ ;  /* 0x0000001411157824 */ /* 0x000fe200078e02ff */
[-C--:B------:R-:W-:Y:S01]  /*0180*/  LEA.HI.X.SX32 R5, R5, R241.reuse, 0x1, P1 ;  /* 0x000000f105057211 */ /* 0x080fe200008f0eff */
[C---:B------:R-:W-:Y:S01]  /*0190*/  IMAD R19, R17.reuse, 0xa, RZ ;  /* 0x0000000a11137824 */ /* 0x040fe200078e02ff */
[CC--:B------:R-:W-:Y:S01]  /*01a0*/  LEA R12, P1, R17.reuse, R240.reuse, 0x7 ;  /* 0x000000f0110c7211 */ /* 0x0c0fe200078238ff */
[----:B------:R-:W-:Y:S01]  /*01b0*/  IMAD R15, R17, 0x5, RZ ;  /* 0x00000005110f7824 */ /* 0x000fe200078e02ff */
[-C--:B------:R-:W-:Y:S01]  /*01c0*/  LEA.HI.X.SX32 R9, R3, R241.reuse, 0x1, P0 ;  /* 0x000000f103097211 */ /* 0x080fe200000f0eff */
[C---:B------:R-:W-:Y:S01]  /*01d0*/  IMAD.SHL.U32 R3, R17.reuse, 0x20, RZ ;  /* 0x0000002011037824 */ /* 0x040fe200078e00ff */
[CC--:B------:R-:W-:Y:S01]  /*01e0*/  LEA R10, P0, R17.reuse, R240.reuse, 0x6 ;  /* 0x000000f0110a7211 */ /* 0x0c0fe200078030ff */
[----:B------:R-:W-:Y:S01]  /*01f0*/  IMAD R247, R17, 0x90, RZ ;  /* 0x0000009011f77824 */ /* 0x000fe200078e02ff */
[----:B------:R-:W-:Y:S01]  /*0200*/  LEA.HI.X.SX32 R13, R13, R241, 0x1, P1 ;  /* 0x000000f10d0d7211 */ /* 0x000fe200008f0eff */
[----:B------:R0:W2:Y:S01]  /*0210*/  LDG.E.U16 R6, desc[UR6][R8.64] ;  /* 0x0000000608067981 */ /* 0x0000a2000c1e1500 */
[----:B------:R-:W-:-:S02]  /*0220*/  IADD3 R242, P1, R21, R240, RZ ;  /* 0x000000f015f27210 */ /* 0x000fc40007f3e0ff */
[-C--:B------:R-:W-:Y:S01]  /*0230*/  LEA.HI.X.SX32 R11, R3, R241.reuse, 0x1, P0 ;  /* 0x000000f1030b7211 */ /* 0x080fe200000f0eff */
[----:B------:R-:W-:Y:S01]  /*0240*/  IMAD R235, R17, 0xc0, RZ ;  /* 0x000000c011eb7824 */ /* 0x000fe200078e02ff */
[CC--:B------:R-:W-:Y:S01]  /*0250*/  LEA.HI.X.SX32 R243, R19.reuse, R241.reuse, 0x1, P1 ;  /* 0x000000f113f37211 */ /* 0x0c0fe200008f0eff */
[----:B------:R-:W3:Y:S01]  /*0260*/  LDG.E.U16 R4, desc[UR6][R4.64] ;  /* 0x0000000604047981 */ /* 0x000ee2000c1e1500 */
[-C--:B0-----:R-:W-:Y:S01]  /*0270*/  IADD3 R8, P0, R19, R240.reuse, RZ ;  /* 0x000000f013087210 */ /* 0x081fe20007f1e0ff */
[----:B------:R-:W-:Y:S01]  /*0280*/  IMAD R19, R17, 0x50, RZ ;  /* 0x0000005011137824 */ /* 0x000fe200078e02ff */
[-C--:B------:R-:W-:Y:S01]  /*0290*/  IADD3 R246, P2, R247, R240.reuse, RZ ;  /* 0x000000f0f7f67210 */ /* 0x080fe20007f5e0ff */
[----:B------:R-:W-:Y:S01]  /*02a0*/  IMAD R205, R17, 0x48, RZ ;  /* 0x0000004811cd7824 */ /* 0x000fe200078e02ff */
[----:B------:R-:W-:Y:S01]  /*02b0*/  LEA.HI.X.SX32 R9, R15, R241, 0x1, P0 ;  /* 0x000000f10f097211 */ /* 0x000fe200000f0eff */
[C---:B------:R-:W-:Y:S01]  /*02c0*/  IMAD R15, R17.reuse, 0x28, RZ ;  /* 0x00000028110f7824 */ /* 0x040fe200078e02ff */
[----:B------:R0:W4:Y:S01]  /*02d0*/  LDG.E.U16 R5, desc[UR6][R12.64] ;  /* 0x000000060c057981 */ /* 0x000122000c1e1500 */
[----:B------:R-:W-:Y:S01]  /*02e0*/  IMAD R23, R17, 0xa0, RZ ;  /* 0x000000a011177824 */ /* 0x000fe200078e02ff */
[----:B------:R-:W-:Y:S01]  /*02f0*/  IADD3 R234, P6, R235, R240, RZ ;  /* 0x000000f0ebea7210 */ /* 0x000fe20007fde0ff */
[----:B------:R-:W-:-:S02]  /*0300*/  IMAD R197, R17, 0x60, RZ ;  /* 0x0000006011c57824 */ /* 0x000fc400078e02ff */
[----:B------:R-:W-:Y:S01]  /*0310*/  IMAD R219, R17, 0x70, RZ ;  /* 0x0000007011db7824 */ /* 0x000fe200078e02ff */
[-C--:B------:R-:W-:Y:S01]  /*0320*/  LEA.HI.X.SX32 R247, R205, R241.reuse, 0x1, P2 ;  /* 0x000000f1cdf77211 */ /* 0x080fe200010f0eff */
[----:B------:R-:W-:Y:S01]  /*0330*/  IMAD R237, R17, 0xf0, RZ ;  /* 0x000000f011ed7824 */ /* 0x000fe200078e02ff */
[----:B------:R1:W5:Y:S01]  /*0340*/  LDG.E.U16 R3, desc[UR6][R10.64] ;  /* 0x000000060a037981 */ /* 0x000362000c1e1500 */
[-C--:B0-----:R-:W-:Y:S01]  /*0350*/  IADD3 R12, P1, R19, R240.reuse, RZ ;  /* 0x000000f0130c7210 */ /* 0x081fe20007f3e0ff */
[----:B------:R-:W-:Y:S01]  /*0360*/  IMAD R131, R17, 0x30, RZ ;  /* 0x0000003011837824 */ /* 0x000fe200078e02ff */
[-C--:B------:R-:W-:Y:S01]  /*0370*/  IADD3 R14, P2, R23, R240.reuse, RZ ;  /* 0x000000f0170e7210 */ /* 0x080fe20007f5e0ff */
[----:B------:R-:W-:Y:S01]  /*0380*/  IMAD R201, R17, 0x38, RZ ;  /* 0x0000003811c97824 */ /* 0x000fe200078e02ff */
[-C--:B------:R-:W-:Y:S01]  /*0390*/  LEA.HI.X.SX32 R13, R15, R241.reuse, 0x1, P1 ;  /* 0x000000f10f0d7211 */ /* 0x080fe200008f0eff */
[----:B------:R-:W-:Y:S01]  /*03a0*/  IMAD R231, R17, 0xe0, RZ ;  /* 0x000000e011e77824 */ /* 0x000fe200078e02ff */
[-C--:B------:R-:W-:Y:S01]  /*03b0*/  IADD3 R236, P1, R197, R240.reuse, RZ ;  /* 0x000000f0c5ec7210 */ /* 0x080fe20007f3e0ff */
[----:B------:R-:W-:Y:S01]  /*03c0*/  IMAD R229, R17, 0xc2, RZ ;  /* 0x000000c211e57824 */ /* 0x000fe200078e02ff */
[-C--:B------:R-:W-:Y:S01]  /*03d0*/  LEA.HI.X.SX32 R235, R197, R241.reuse, 0x1, P6 ;  /* 0x000000f1c5eb7211 */ /* 0x080fe200030f0eff */
[----:B------:R-:W-:Y:S01]  /*03e0*/  IMAD R233, R17, 0xd0, RZ ;  /* 0x000000d011e97824 */ /* 0x000fe200078e02ff */
[-C--:B------:R-:W-:Y:S01]  /*03f0*/  IADD3 R130, P6, R219, R240.reuse, RZ ;  /* 0x000000f0db827210 */ /* 0x080fe20007fde0ff */
[----:B------:R-:W-:Y:S01]  /*0400*/  IMAD R25, R17, 0xb0, RZ ;  /* 0x000000b011197824 */ /* 0x000fe200078e02ff */
[-C--:B-1----:R-:W-:Y:S01]  /*0410*/  IADD3 R10, P0, R15, R240.reuse, RZ ;  /* 0x000000f00f0a7210 */ /* 0x082fe20007f1e0ff */
        /* <DEDUP_REMOVED lines=27> */
[-C--:B------:R-:W-:Y:S01]  /*05d0*/  IADD3 R196, P1, R201, R240.reuse, RZ ;  /* 0x000000f0c9c47210 */ /* 0x080fe20007f3e0ff */
[----:B------:R-:W-:Y:S01]  /*05e0*/  IMAD R217, R17, 0x69, RZ ;  /* 0x0000006911d97824 */ /* 0x000fe200078e02ff */
[-C--:B------:R-:W-:Y:S01]  /*05f0*/  LEA.HI.X.SX32 R233, R215, R241.reuse, 0x1, P5 ;  /* 0x000000f1d7e97211 */ /* 0x080fe200028f0eff */
[C---:B------:R-:W-:Y:S01]  /*0600*/  IMAD R209, R17.reuse, 0x51, RZ ;  /* 0x0000005111d17824 */ /* 0x040fe200078e02ff */
[-C--:B------:R-:W-:Y:S01]  /*0610*/  IADD3 R216, P2, R216, R240.reuse, RZ ;  /* 0x000000f0d8d87210 */ /* 0x080fe20007f5e0ff */
[----:B------:R-:W-:Y:S01]  /*0620*/  IMAD R175, R17, 0x22, RZ ;  /* 0x0000002211af7824 */ /* 0x000fe200078e02ff */
[-C--:B------:R-:W-:Y:S01]  /*0630*/  LEA.HI.X.SX32 R19, R153, R241.reuse, 0x1, P0 ;  /* 0x000000f199137211 */ /* 0x080fe200000f0eff */
[C---:B------:R-:W-:Y:S01]  /*0640*/  IMAD R207, R17.reuse, 0x49, RZ ;  /* 0x0000004911cf7824 */ /* 0x040fe200078e02ff */
[-C--:B------:R-:W-:Y:S01]  /*0650*/  LEA.HI.X.SX32 R239, R70, R241.reuse, 0x1, P4 ;  /* 0x000000f146ef7211 */ /* 0x080fe200020f0eff */
[----:B------:R-:W-:Y:S01]  /*0660*/  IMAD R20, R17, 0x71, RZ ;  /* 0x0000007111147824 */ /* 0x000fe200078e02ff */
[-C--:B------:R-:W-:Y:S01]  /*0670*/  IADD3 R222, P5, R223, R240.reuse, RZ ;  /* 0x000000f0dfde7210 */ /* 0x080fe20007fbe0ff */
[----:B------:R-:W-:Y:S01]  /*0680*/  IMAD R193, R17, 0x21, RZ ;  /* 0x0000002111c17824 */ /* 0x000fe200078e02ff */
[-C--:B------:R-:W-:Y:S01]  /*0690*/  IADD3 R224, P4, R225, R240.reuse, RZ ;  /* 0x000000f0e1e07210 */ /* 0x080fe20007f9e0ff */
[C---:B------:R-:W-:Y:S01]  /*06a0*/  IMAD R211, R17.reuse, 0x59, RZ ;  /* 0x0000005911d37824 */ /* 0x040fe200078e02ff */
[-C--:B------:R-:W-:Y:S01]  /*06b0*/  LEA.HI.X.SX32 R229, R122, R241.reuse, 0x1, P3 ;  /* 0x000000f17ae57211 */ /* 0x080fe200018f0eff */
[----:B------:R-:W-:Y:S01]  /*06c0*/  IMAD R135, R17, 0x32, RZ ;  /* 0x0000003211877824 */ /* 0x000fe200078e02ff */
[-C--:B------:R-:W-:Y:S01]  /*06d0*/  LEA.HI.X.SX32 R213, R101, R241.reuse, 0x1, P6 ;  /* 0x000000f165d57211 */ /* 0x080fe200030f0eff */
[----:B------:R-:W-:Y:S01]  /*06e0*/  IMAD R177, R17, 0x72, RZ ;  /* 0x0000007211b17824 */ /* 0x000fe200078e02ff */
[-C--:B------:R-:W-:Y:S01]  /*06f0*/  LEA.HI.X.SX32 R197, R115, R241.reuse, 0x1, P1 ;  /* 0x000000f173c57211 */ /* 0x080fe200008f0eff */
[----:B------:R-:W-:Y:S01]  /*0700*/  IMAD R167, R17, 0x11, RZ ;  /* 0x0000001111a77824 */ /* 0x000fe200078e02ff */
[-C--:B------:R-:W-:Y:S01]  /*0710*/  IADD3 R214, P3, R214, R240.reuse, RZ ;  /* 0x000000f0d6d67210 */ /* 0x080fe20007f7e0ff */
[----:B------:R-:W4:Y:S01]  /*0720*/  LDG.E.U16 R242, desc[UR6][R242.64] ;  /* 0x00000006f2f27981 */ /* 0x000f22000c1e1500 */
[-C--:B------:R-:W-:Y:S01]  /*0730*/  IADD3 R206, P6, R187, R240.reuse, RZ ;  /* 0x000000f0bbce7210 */ /* 0x080fe20007fde0ff */
[----:B------:R-:W-:Y:S01]  /*0740*/  IMAD R183, R17, 0x52, RZ ;  /* 0x0000005211b77824 */ /* 0x000fe200078e02ff */
[----:B------:R-:W-:Y:S01]  /*0750*/  IADD3 R220, P1, R221, R240, RZ ;  /* 0x000000f0dddc7210 */ /* 0x000fe20007f3e0ff */
[----:B------:R0:W4:Y:S01]  /*0760*/  LDG.E.U16 R244, desc[UR6][R14.64] ;  /* 0x000000060ef47981 */ /* 0x000122000c1e1500 */
[----:B------:R-:W-:-:S02]  /*0770*/  LEA.HI.X.SX32 R217, R217, R241, 0x1, P2 ;  /* 0x000000f1d9d97211 */ /* 0x000fc400010f0eff */
[-C--:B------:R-:W-:Y:S01]  /*0780*/  LEA.HI.X.SX32 R223, R209, R241.reuse, 0x1, P5 ;  /* 0x000000f1d1df7211 */ /* 0x080fe200028f0eff */
[----:B------:R-:W-:Y:S01]  /*0790*/  IMAD R227, R17, 0x82, RZ ;  /* 0x0000008211e37824 */ /* 0x000fe200078e02ff */
[-C--:B------:R-:W-:Y:S01]  /*07a0*/  IADD3 R210, P2, R175, R240.reuse, RZ ;  /* 0x000000f0afd27210 */ /* 0x080fe20007f5e0ff */
[----:B------:R1:W4:Y:S01]  /*07b0*/  LDG.E.U16 R243, desc[UR6][R18.64] ;  /* 0x0000000612f37981 */ /* 0x000322000c1e1500 */
[-C--:B------:R-:W-:Y:S01]  /*07c0*/  LEA.HI.X.SX32 R225, R207, R241.reuse, 0x1, P4 ;  /* 0x000000f1cfe17211 */ /* 0x080fe200020f0eff */
[----:B------:R-:W-:Y:S01]  /*07d0*/  IMAD R191, R17, 0x19, RZ ;  /* 0x0000001911bf7824 */ /* 0x000fe200078e02ff */
[-C--:B------:R-:W-:Y:S01]  /*07e0*/  IADD3 R190, P5, R215, R240.reuse, RZ ;  /* 0x000000f0d7be7210 */ /* 0x080fe20007fbe0ff */
[C---:B------:R-:W-:Y:S01]  /*07f0*/  IMAD R179, R17.reuse, 0x62, RZ ;  /* 0x0000006211b37824 */ /* 0x040fe200078e02ff */
[-C--:B------:R-:W-:Y:S01]  /*0800*/  LEA.HI.X.SX32 R215, R20, R241.reuse, 0x1, P3 ;  /* 0x000000f114d77211 */ /* 0x080fe200018f0eff */
[----:B0-----:R-:W-:Y:S01]  /*0810*/  IMAD R14, R17, 0x24, RZ ;  /* 0x00000024110e7824 */ /* 0x001fe200078e02ff */
[-C--:B------:R-:W-:Y:S01]  /*0820*/  LEA.HI.X.SX32 R207, R193, R241.reuse, 0x1, P6 ;  /* 0x000000f1c1cf7211 */ /* 0x080fe200030f0eff */
[----:B------:R-:W-:Y:S01]  /*0830*/  IMAD R195, R17, 0x29, RZ ;  /* 0x0000002911c37824 */ /* 0x000fe200078e02ff */
[-C--:B------:R-:W-:Y:S01]  /*0840*/  LEA.HI.X.SX32 R221, R211, R241.reuse, 0x1, P1 ;  /* 0x000000f1d3dd7211 */ /* 0x080fe200008f0eff */
[----:B-1----:R-:W-:Y:S01]  /*0850*/  IMAD R18, R17, 0x39, RZ ;  /* 0x0000003911127824 */ /* 0x002fe200078e02ff */
[-C--:B------:R-:W-:Y:S01]  /*0860*/  IADD3 R208, P3, R135, R240.reuse, RZ ;  /* 0x000000f087d07210 */ /* 0x080fe20007f7e0ff */
[----:B------:R-:W-:Y:S01]  /*0870*/  IMAD.SHL.U32 R127, R17, 0x2, RZ ;  /* 0x00000002117f7824 */ /* 0x000fe200078e00ff */
        /* <DEDUP_REMOVED lines=10> */
[----:B------:R-:W-:Y:S01]  /*0920*/  LEA.HI.X.SX32 R167, R18, R241, 0x1, P6 ;  /* 0x000000f112a77211 */ /* 0x000fe200030f0eff */
[----:B------:R-:W-:Y:S01]  /*0930*/  IMAD R184, R17, 0xa4, RZ ;  /* 0x000000a411b87824 */ /* 0x000fe200078e02ff */
[-C--:B------:R-:W-:Y:S01]  /*0940*/  IADD3 R192, P4, R205, R240.reuse, RZ ;  /* 0x000000f0cdc07210 */ /* 0x080fe20007f9e0ff */
[----:B------:R0:W4:Y:S01]  /*0950*/  LDG.E.U16 R245, desc[UR6][R12.64] ;  /* 0x000000060cf57981 */ /* 0x000122000c1e1500 */
[----:B------:R-:W-:-:S02]  /*0960*/  IADD3 R202, P3, R179, R240, RZ ;  /* 0x000000f0b3ca7210 */ /* 0x000fc40007f7e0ff */
[-C--:B------:R-:W-:Y:S01]  /*0970*/  IADD3 R194, P6, R14, R240.reuse, RZ ;  /* 0x000000f00ec27210 */ /* 0x080fe20007fde0ff */
[----:B------:R-:W-:Y:S01]  /*0980*/  IMAD R182, R17, 0xb4, RZ ;  /* 0x000000b411b67824 */ /* 0x000fe200078e02ff */
[-C--:B------:R-:W-:Y:S01]  /*0990*/  LEA.HI.X.SX32 R205, R195, R241.reuse, 0x1, P2 ;  /* 0x000000f1c3cd7211 */ /* 0x080fe200010f0eff */
[----:B------:R-:W-:Y:S01]  /*09a0*/  IMAD R96, R17, 0x4a, RZ ;  /* 0x0000004a11607824 */ /* 0x000fe200078e02ff */
[-C--:B------:R-:W-:Y:S01]  /*09b0*/  IADD3 R200, P2, R127, R240.reuse, RZ ;  /* 0x000000f07fc87210 */ /* 0x080fe20007f5e0ff */
[----:B------:R-:W-:Y:S01]  /*09c0*/  IMAD R180, R17, 0xc4, RZ ;  /* 0x000000c411b47824 */ /* 0x000fe200078e02ff */
[-C--:B------:R-:W-:Y:S01]  /*09d0*/  LEA.HI.X.SX32 R227, R203, R241.reuse, 0x1, P0 ;  /* 0x000000f1cbe37211 */ /* 0x080fe200000f0eff */
[C---:B0-----:R-:W-:Y:S01]  /*09e0*/  IMAD R12, R17.reuse, 0x1a, RZ ;  /* 0x0000001a110c7824 */ /* 0x041fe200078e02ff */
[-C--:B------:R-:W-:Y:S01]  /*09f0*/  IADD3 R188, P1, R188, R240.reuse, RZ ;  /* 0x000000f0bcbc7210 */ /* 0x080fe20007f3e0ff */
[----:B------:R-:W-:Y:S01]  /*0a00*/  IMAD R185, R17, 0x86, RZ ;  /* 0x0000008611b97824 */ /* 0x000fe200078e02ff */
[-C--:B------:R-:W-:Y:S01]  /*0a10*/  LEA.HI.X.SX32 R203, R199, R241.reuse, 0x1, P3 ;  /* 0x000000f1c7cb7211 */ /* 0x080fe200018f0eff */
[----:B------:R-:W-:Y:S01]  /*0a20*/  IMAD R94, R17, 0x5a, RZ ;  /* 0x0000005a115e7824 */ /* 0x000fe200078e02ff */
[-C--:B------:R-:W-:Y:S01]  /*0a30*/  LEA.HI.X.SX32 R195, R189, R241.reuse, 0x1, P6 ;  /* 0x000000f1bdc37211 */ /* 0x080fe200030f0eff */
[C---:B------:R-:W-:Y:S01]  /*0a40*/  IMAD R178, R17.reuse, 0xd4, RZ ;  /* 0x000000d411b27824 */ /* 0x040fe200078e02ff */
[-C--:B------:R-:W-:Y:S01]  /*0a50*/  IADD3 R186, P3, R186, R240.reuse, RZ ;  /* 0x000000f0baba7210 */ /* 0x080fe20007f7e0ff */
[C---:B------:R-:W-:Y:S01]  /*0a60*/  IMAD R181, R17.reuse, 0xa6, RZ ;  /* 0x000000a611b57824 */ /* 0x040fe200078e02ff */
[-C--:B------:R-:W-:Y:S01]  /*0a70*/  IADD3 R100, P6, R16, R240.reuse, RZ ;  /* 0x000000f010647210 */ /* 0x080fe20007fde0ff */
[C---:B------:R-:W-:Y:S01]  /*0a80*/  IMAD R119, R17.reuse, 0x44, RZ ;  /* 0x0000004411777824 */ /* 0x040fe200078e02ff */
[CC--:B------:R-:W-:Y:S01]  /*0a90*/  LEA.HI.X.SX32 R201, R17.reuse, R241.reuse, 0x1, P2 ;  /* 0x000000f111c97211 */ /* 0x0c0fe200010f0eff */
[C---:B------:R-:W-:Y:S01]  /*0aa0*/  IMAD R198, R17.reuse, 0xf2, RZ ;  /* 0x000000f211c67824 */ /* 0x040fe200078e02ff */
[-C--:B------:R-:W-:Y:S01]  /*0ab0*/  IADD3 R184, P2, R184, R240.reuse, RZ ;  /* 0x000000f0b8b87210 */ /* 0x080fe20007f5e0ff */
[C---:B------:R-:W-:Y:S01]  /*0ac0*/  IMAD R109, R17.reuse, 0x6a, RZ ;  /* 0x0000006a116d7824 */ /* 0x040fe200078e02ff */
[-C--:B------:R-:W-:Y:S01]  /*0ad0*/  LEA.HI.X.SX32 R193, R14, R241.reuse, 0x1, P4 ;  /* 0x000000f10ec17211 */ /* 0x080fe200020f0eff */
[C---:B------:R-:W-:Y:S01]  /*0ae0*/  IMAD R99, R17.reuse, 0x2a, RZ ;  /* 0x0000002a11637824 */ /* 0x040fe200078e02ff */
[-C--:B------:R-:W-:Y:S01]  /*0af0*/  IADD3 R182, P4, R182, R240.reuse, RZ ;  /* 0x000000f0b6b67210 */ /* 0x080fe20007f9e0ff */
[----:B------:R-:W-:Y:S01]  /*0b00*/  IMAD R24, R17, 0x79, RZ ;  /* 0x0000007911187824 */ /* 0x000fe200078e02ff */
[-C--:B------:R-:W-:Y:S01]  /*0b10*/  LEA.HI.X.SX32 R189, R187, R241.reuse, 0x1, P1 ;  /* 0x000000f1bbbd7211 */ /* 0x080fe200008f0eff */
[C---:B------:R-:W-:Y:S01]  /*0b20*/  IMAD R111, R17.reuse, 0x64, RZ ;  /* 0x00000064116f7824 */ /* 0x040fe200078e02ff */
[-C--:B------:R-:W-:Y:S01]  /*0b30*/  LEA.HI.X.SX32 R101, R12, R241.reuse, 0x1, P6 ;  /* 0x000000f10c657211 */ /* 0x080fe200030f0eff */
[C---:B------:R-:W-:Y:S01]  /*0b40*/  IMAD R173, R17.reuse, 0x15, RZ ;  /* 0x0000001511ad7824 */ /* 0x040fe200078e02ff */
[-C--:B------:R-:W-:Y:S01]  /*0b50*/  LEA.HI.X.SX32 R187, R96, R241.reuse, 0x1, P3 ;  /* 0x000000f160bb7211 */ /* 0x080fe200018f0eff */
[C---:B------:R-:W-:Y:S01]  /*0b60*/  IMAD R107, R17.reuse, 0x74, RZ ;  /* 0x00000074116b7824 */ /* 0x040fe200078e02ff */
[-C--:B------:R-:W-:Y:S01]  /*0b70*/  IADD3 R180, P6, R180, R240.reuse, RZ ;  /* 0x000000f0b4b47210 */ /* 0x080fe20007fde0ff */
[----:B------:R-:W-:Y:S01]  /*0b80*/  IMAD R129, R17, 0xd, RZ ;  /* 0x0000000d11817824 */ /* 0x000fe200078e02ff */
        /* <DEDUP_REMOVED lines=13> */
[----:B------:R-:W-:Y:S01]  /*0c60*/  IMAD R176, R17, 0xe4, RZ ;  /* 0x000000e411b07824 */ /* 0x000fe200078e02ff */
[-C--:B------:R-:W-:Y:S01]  /*0c70*/  IADD3 R174, P6, R119, R240.reuse, RZ ;  /* 0x000000f077ae7210 */ /* 0x080fe20007fde0ff */
[C---:B------:R-:W-:Y:S01]  /*0c80*/  IMAD R155, R17.reuse, 0x6b, RZ ;  /* 0x0000006b119b7824 */ /* 0x040fe200078e02ff */
[-C--:B------:R-:W-:Y:S01]  /*0c90*/  IADD3 R198, P0, R198, R240.reuse, RZ ;  /* 0x000000f0c6c67210 */ /* 0x080fe20007f1e0ff */
[----:B------:R-:W-:Y:S01]  /*0ca0*/  IMAD R90, R17, 0x7a, RZ ;  /* 0x0000007a115a7824 */ /* 0x000fe200078e02ff */
[-C--:B------:R-:W-:Y:S01]  /*0cb0*/  LEA.HI.X.SX32 R179, R109, R241.reuse, 0x1, P5 ;  /* 0x000000f16db37211 */ /* 0x080fe200028f0eff */
        /* <DEDUP_REMOVED lines=8> */
[----:B------:R-:W4:Y:S01]  /*0d40*/  LDG.E.U16 R8, desc[UR6][R8.64] ;  /* 0x0000000608087981 */ /* 0x000f22000c1e1500 */
[----:B------:R-:W-:-:S02]  /*0d50*/  IADD3 R128, P0, R12, R240, RZ ;  /* 0x000000f00c807210 */ /* 0x000fc40007f1e0ff */
[-C--:B------:R-:W-:Y:S01]  /*0d60*/  LEA.HI.X.SX32 R173, R173, R241.reuse, 0x1, P5 ;  /* 0x000000f1adad7211 */ /* 0x080fe200028f0eff */
[----:B------:R-:W-:Y:S01]  /*0d70*/  IMAD R113, R17, 0x54, RZ ;  /* 0x0000005411717824 */ /* 0x000fe200078e02ff */
[-C--:B------:R-:W-:Y:S01]  /*0d80*/  IADD3 R170, P5, R107, R240.reuse, RZ ;  /* 0x000000f06baa7210 */ /* 0x080fe20007fbe0ff */
[----:B------:R-:W-:Y:S01]  /*0d90*/  IMAD R165, R17, 0x43, RZ ;  /* 0x0000004311a57824 */ /* 0x000fe200078e02ff */
[-C--:B------:R-:W-:Y:S01]  /*0da0*/  LEA.HI.X.SX32 R135, R135, R241.reuse, 0x1, P6 ;  /* 0x000000f187877211 */ /* 0x080fe200030f0eff */
[----:B------:R-:W-:Y:S01]  /*0db0*/  IMAD R161, R17, 0x53, RZ ;  /* 0x0000005311a17824 */ /* 0x000fe200078e02ff */
[-C--:B------:R-:W-:Y:S01]  /*0dc0*/  LEA.HI.X.SX32 R129, R129, R241.reuse, 0x1, P0 ;  /* 0x000000f181817211 */ /* 0x080fe200000f0eff */
[----:B------:R0:W4:Y:S01]  /*0dd0*/  LDG.E.U16 R9, desc[UR6][R10.64] ;  /* 0x000000060a097981 */ /* 0x000122000c1e1500 */
[-C--:B------:R-:W-:Y:S02]  /*0de0*/  IADD3 R156, P6, R171, R240.reuse, RZ ;  /* 0x000000f0ab9c7210 */ /* 0x080fe40007fde0ff */
[CC--:B------:R-:W-:Y:S01]  /*0df0*/  LEA R126, P0, R17.reuse, R240.reuse, 0x2 ;  /* 0x000000f0117e7211 */ /* 0x0c0fe200078010ff */
[C---:B------:R-:W-:Y:S01]  /*0e00*/  IMAD R149, R17.reuse, 0xb, RZ ;  /* 0x0000000b11957824 */ /* 0x040fe200078e02ff */
[-C--:B------:R-:W-:Y:S01]  /*0e10*/  LEA.HI.X.SX32 R171, R68, R241.reuse, 0x1, P5 ;  /* 0x000000f144ab7211 */ /* 0x080fe200028f0eff */
[----:B------:R-:W-:Y:S01]  /*0e20*/  IMAD R136, R17, 0xf6, RZ ;  /* 0x000000f611887824 */ /* 0x000fe200078e02ff */
[-C--:B------:R-:W-:Y:S01]  /*0e30*/  IADD3 R154, P5, R169, R240.reuse, RZ ;  /* 0x000000f0a99a7210 */ /* 0x080fe20007fbe0ff */
[C---:B------:R-:W-:Y:S01]  /*0e40*/  IMAD R47, R17.reuse, 0x46, RZ ;  /* 0x00000046112f7824 */ /* 0x040fe200078e02ff */
[-C--:B------:R-:W-:Y:S01]  /*0e50*/  IADD3 R168, P1, R168, R240.reuse, RZ ;  /* 0x000000f0a8a87210 */ /* 0x080fe20007f3e0ff */
[----:B0-----:R-:W-:Y:S01]  /*0e60*/  IMAD R10, R17, 0x73, RZ ;  /* 0x00000073110a7824 */ /* 0x001fe200078e02ff */
[-C--:B------:R-:W-:Y:S01]  /*0e70*/  LEA.HI.X.SX32 R157, R157, R241.reuse, 0x1, P6 ;  /* 0x000000f19d9d7211 */ /* 0x080fe200030f0eff */
        /* <DEDUP_REMOVED lines=24> */
[----:B------:R-:W-:Y:S01]  /*1000*/  IMAD R163, R17, 0x4b, RZ ;  /* 0x0000004b11a37824 */ /* 0x000fe200078e02ff */
        /* <DEDUP_REMOVED lines=17> */
[----:B------:R-:W-:Y:S01]  /*1120*/  IMAD R114, R17, 0xa8, RZ ;  /* 0x000000a811727824 */ /* 0x000fe200078e02ff */
[-C--:B------:R-:W-:Y:S01]  /*1130*/  IADD3 R104, P6, R11, R240.reuse, RZ ;  /* 0x000000f00b687210 */ /* 0x080fe20007fde0ff */
[C---:B------:R-:W-:Y:S01]  /*1140*/  IMAD R63, R17.reuse, 0x4c, RZ ;  /* 0x0000004c113f7824 */ /* 0x040fe200078e02ff */
[-C--:B------:R-:W-:Y:S01]  /*1150*/  IADD3 R162, P2, R162, R240.reuse, RZ ;  /* 0x000000f0a2a27210 */ /* 0x080fe20007f5e0ff */
[C---:B------:R-:W-:Y:S01]  /*1160*/  IMAD R112, R17.reuse, 0xb8, RZ ;  /* 0x000000b811707824 */ /* 0x040fe200078e02ff */
[----:B------:R-:W-:Y:S01]  /*1170*/  IADD3 R158, P0, R158, R240, RZ ;  /* 0x000000f09e9e7210 */ /* 0x000fe20007f1e0ff */
[----:B------:R-:W-:Y:S01]  /*1180*/  IMAD R58, R17, 0xd8, RZ ;  /* 0x000000d8113a7824 */ /* 0x000fe200078e02ff */
[----:B------:R-:W-:-:S02]  /*1190*/  LEA.HI.X.SX32 R137, R137, R241, 0x1, P3 ;  /* 0x000000f189897211 */ /* 0x000fc400018f0eff */
[C---:B------:R-:W-:Y:S01]  /*11a0*/  SHF.L.U32 R121, R17.reuse, 0x2, RZ ;  /* 0x0000000211797819 */ /* 0x040fe200000006ff */
        /* <DEDUP_REMOVED lines=21> */
[-C--:B------:R-:W-:Y:S01]  /*1300*/  IADD3 R122, P0, R122, R240.reuse, RZ ;  /* 0x000000f07a7a7210 */ /* 0x080fe20007f1e0ff */
[----:B------:R-:W-:Y:S01]  /*1310*/  IMAD R64, R17, 0x8a, RZ ;  /* 0x0000008a11407824 */ /* 0x000fe200078e02ff */
[-C--:B------:R-:W-:Y:S01]  /*1320*/  LEA.HI.X.SX32 R125, R125, R241.reuse, 0x1, P3 ;  /* 0x000000f17d7d7211 */ /* 0x080fe200018f0eff */
[----:B------:R-:W-:Y:S01]  /*1330*/  IMAD R95, R17, 0x2d, RZ ;  /* 0x0000002d115f7824 */ /* 0x000fe200078e02ff */
[-C--:B------:R-:W-:Y:S01]  /*1340*/  LEA.HI.X.SX32 R139, R139, R241.reuse, 0x1, P5 ;  /* 0x000000f18b8b7211 */ /* 0x080fe200028f0eff */
[C---:B------:R-:W-:Y:S01]  /*1350*/  IMAD R87, R17.reuse, 0x4d, RZ ;  /* 0x0000004d11577824 */ /* 0x040fe200078e02ff */
[CC--:B------:R-:W-:Y:S01]  /*1360*/  LEA R120, P3, R17.reuse, R240.reuse, 0x3 ;  /* 0x000000f011787211 */ /* 0x0c0fe200078618ff */
[----:B------:R-:W-:Y:S01]  /*1370*/  IMAD R89, R17, 0xf, RZ ;  /* 0x0000000f11597824 */ /* 0x000fe200078e02ff */
[-C--:B------:R-:W-:Y:S01]  /*1380*/  LEA.HI.X.SX32 R141, R141, R241.reuse, 0x1, P1 ;  /* 0x000000f18d8d7211 */ /* 0x080fe200008f0eff */
[C---:B------:R-:W-:Y:S01]  /*1390*/  IMAD R83, R17.reuse, 0x2e, RZ ;  /* 0x0000002e11537824 */ /* 0x040fe200078e02ff */
[-C--:B------:R-:W-:Y:S01]  /*13a0*/  IADD3 R62, P5, R62, R240.reuse, RZ ;  /* 0x000000f03e3e7210 */ /* 0x080fe20007fbe0ff */
[----:B------:R-:W-:Y:S01]  /*13b0*/  IMAD R91, R17, 0x3d, RZ ;  /* 0x0000003d115b7824 */ /* 0x000fe200078e02ff */
[-C--:B------:R-:W-:Y:S01]  /*13c0*/  LEA.HI.X.SX32 R67, R67, R241.reuse, 0x1, P4 ;  /* 0x000000f143437211 */ /* 0x080fe200020f0eff */
[C---:B------:R-:W-:Y:S01]  /*13d0*/  IMAD R22, R17.reuse, 0xba, RZ ;  /* 0x000000ba11167824 */ /* 0x040fe200078e02ff */
        /* <DEDUP_REMOVED lines=31> */
[C---:B------:R-:W-:Y:S01]  /*15d0*/  IMAD R31, R17.reuse, 0x4e, RZ ;  /* 0x0000004e111f7824 */ /* 0x040fe200078e02ff */
        /* <DEDUP_REMOVED lines=23> */
[----:B------:R-:W-:Y:S01]  /*1750*/  IMAD R19, R17, 0xae, RZ ;  /* 0x000000ae11137824 */ /* 0x000fe200078e02ff */
[-C--:B------:R-:W-:Y:S01]  /*1760*/  LEA.HI.X.SX32 R93, R93, R241.reuse, 0x1, P3 ;  /* 0x000000f15d5d7211 */ /* 0x080fe200018f0eff */
[----:B------:R-:W-:Y:S01]  /*1770*/  IMAD R21, R17, 0x2f, RZ ;  /* 0x0000002f11157824 */ /* 0x000fe200078e02ff */
[----:B------:R-:W-:Y:S01]  /*1780*/  LEA.HI.X.SX32 R107, R34, R241, 0x1, P0 ;  /* 0x000000f1226b7211 */ /* 0x000fe200000f0eff */
[----:B------:R0:W4:Y:S01]  /*1790*/  LDG.E.U16 R246, desc[UR6][R246.64] ;  /* 0x00000006f6f67981 */ /* 0x000122000c1e1500 */
[----:B------:R-:W-:-:S02]  /*17a0*/  IADD3 R88, P3, R37, R240, RZ ;  /* 0x000000f025587210 */ /* 0x000fc40007f7e0ff */
[-C--:B------:R-:W-:Y:S01]  /*17b0*/  IADD3 R90, P0, R90, R240.reuse, RZ ;  /* 0x000000f05a5a7210 */ /* 0x080fe20007f1e0ff */
[----:B------:R-:W-:Y:S01]  /*17c0*/  IMAD R33, R17, 0x7f, RZ ;  /* 0x0000007f11217824 */ /* 0x000fe200078e02ff */
[-C--:B------:R-:W-:Y:S01]  /*17d0*/  LEA.HI.X.SX32 R103, R103, R241.reuse, 0x1, P1 ;  /* 0x000000f167677211 */ /* 0x080fe200008f0eff */
[C---:B------:R-:W-:Y:S01]  /*17e0*/  IMAD R45, R17.reuse, 0xfc, RZ ;  /* 0x000000fc112d7824 */ /* 0x040fe200078e02ff */
[-C--:B------:R-:W-:Y:S01]  /*17f0*/  IADD3 R64, P1, R64, R240.reuse, RZ ;  /* 0x000000f040407210 */ /* 0x080fe20007f3e0ff */
[----:B------:R-:W-:Y:S01]  /*1800*/  IMAD R25, R17, 0x9e, RZ ;  /* 0x0000009e11197824 */ /* 0x000fe200078e02ff */
[-C--:B------:R-:W-:Y:S01]  /*1810*/  LEA.HI.X.SX32 R111, R111, R241.reuse, 0x1, P4 ;  /* 0x000000f16f6f7211 */ /* 0x080fe200020f0eff */
[----:B------:R1:W4:Y:S01]  /*1820*/  LDG.E.U16 R2, desc[UR6][R240.64] ;  /* 0x00000006f0027981 */ /* 0x000322000c1e1500 */
[-C--:B------:R-:W-:Y:S02]  /*1830*/  LEA.HI.X.SX32 R95, R95, R241.reuse, 0x1, P6 ;  /* 0x000000f15f5f7211 */ /* 0x080fe400030f0eff */
[----:B------:R-:W-:Y:S01]  /*1840*/  LEA.HI.X.SX32 R87, R87, R241, 0x1, P2 ;  /* 0x000000f157577211 */ /* 0x000fe200010f0eff */
[----:B------:R-:W4:Y:S01]  /*1850*/  LDG.E.U16 R238, desc[UR6][R238.64] ;  /* 0x00000006eeee7981 */ /* 0x000f22000c1e1500 */
[----:B------:R-:W-:-:S02]  /*1860*/  IADD3 R96, P4, R96, R240, RZ ;  /* 0x000000f060607210 */ /* 0x000fc40007f9e0ff */
[-C--:B------:R-:W-:Y:S01]  /*1870*/  IADD3 R82, P6, R82, R240.reuse, RZ ;  /* 0x000000f052527210 */ /* 0x080fe20007fde0ff */
[----:B------:R-:W4:Y:S01]  /*1880*/  LDG.E.U16 R236, desc[UR6][R236.64] ;  /* 0x00000006ecec7981 */ /* 0x000f22000c1e1500 */
[-C--:B------:R-:W-:Y:S02]  /*1890*/  LEA.HI.X.SX32 R89, R89, R241.reuse, 0x1, P3 ;  /* 0x000000f159597211 */ /* 0x080fe400018f0eff */
[-C--:B------:R-:W-:Y:S01]  /*18a0*/  IADD3 R60, P2, R83, R240.reuse, RZ ;  /* 0x000000f0533c7210 */ /* 0x080fe20007f5e0ff */
[----:B------:R-:W4:Y:S01]  /*18b0*/  LDG.E.U16 R234, desc[UR6][R234.64] ;  /* 0x00000006eaea7981 */ /* 0x000f22000c1e1500 */
[----:B------:R-:W-:Y:S02]  /*18c0*/  LEA.HI.X.SX32 R91, R91, R241, 0x1, P0 ;  /* 0x000000f15b5b7211 */ /* 0x000fe400000f0eff */
[-C--:B------:R-:W-:Y:S01]  /*18d0*/  IADD3 R22, P3, R22, R240.reuse, RZ ;  /* 0x000000f016167210 */ /* 0x080fe20007f7e0ff */
[----:B------:R-:W4:Y:S01]  /*18e0*/  LDG.E.U16 R232, desc[UR6][R232.64] ;  /* 0x00000006e8e87981 */ /* 0x000f22000c1e1500 */
[----:B------:R-:W-:-:S02]  /*18f0*/  IADD3 R34, P0, R34, R240, RZ ;  /* 0x000000f022227210 */ /* 0x000fc40007f1e0ff */
[-C--:B------:R-:W-:Y:S01]  /*1900*/  LEA.HI.X.SX32 R65, R65, R241.reuse, 0x1, P1 ;  /* 0x000000f141417211 */ /* 0x080fe200008f0eff */
[----:B------:R-:W4:Y:S01]  /*1910*/  LDG.E.U16 R130, desc[UR6][R130.64] ;  /* 0x0000000682827981 */ /* 0x000f22000c1e1500 */
[-C--:B------:R-:W-:Y:S02]  /*1920*/  IADD3 R80, P1, R80, R240.reuse, RZ ;  /* 0x000000f050507210 */ /* 0x080fe40007f3e0ff */
[-C--:B------:R-:W-:Y:S01]  /*1930*/  LEA.HI.X.SX32 R97, R97, R241.reuse, 0x1, P4 ;  /* 0x000000f161617211 */ /* 0x080fe200020f0eff */
[----:B------:R-:W4:Y:S01]  /*1940*/  LDG.E.U16 R230, desc[UR6][R230.64] ;  /* 0x00000006e6e67981 */ /* 0x000f22000c1e1500 */
[-C--:B------:R-:W-:Y:S02]  /*1950*/  LEA.HI.X.SX32 R83, R83, R241.reuse, 0x1, P6 ;  /* 0x000000f153537211 */ /* 0x080fe400030f0eff */
[----:B------:R-:W-:Y:S01]  /*1960*/  LEA.HI.X.SX32 R61, R61, R241, 0x1, P2 ;  /* 0x000000f13d3d7211 */ /* 0x000fe200010f0eff */
[----:B------:R-:W4:Y:S01]  /*1970*/  LDG.E.U16 R228, desc[UR6][R228.64] ;  /* 0x00000006e4e47981 */ /* 0x000f22000c1e1500 */
[----:B------:R-:W-:-:S02]  /*1980*/  IADD3 R84, P4, R84, R240, RZ ;  /* 0x000000f054547210 */ /* 0x000fc40007f9e0ff */
[-C--:B------:R-:W-:Y:S01]  /*1990*/  IADD3 R56, P6, R35, R240.reuse, RZ ;  /* 0x000000f023387210 */ /* 0x080fe20007fde0ff */
[----:B------:R-:W4:Y:S01]  /*19a0*/  LDG.E.U16 R226, desc[UR6][R226.64] ;  /* 0x00000006e2e27981 */ /* 0x000f22000c1e1500 */
[-C--:B------:R-:W-:Y:S02]  /*19b0*/  IADD3 R78, P2, R78, R240.reuse, RZ ;  /* 0x000000f04e4e7210 */ /* 0x080fe40007f5e0ff */
[-C--:B------:R-:W-:Y:S01]  /*19c0*/  LEA.HI.X.SX32 R23, R23, R241.reuse, 0x1, P3 ;  /* 0x000000f117177211 */ /* 0x080fe200018f0eff */
        /* <DEDUP_REMOVED lines=16> */
[-C--:B------:R-:W-:Y:S02]  /*1ad0*/  LEA.HI.X.SX32 R39, R39, R241.reuse, 0x1, P5 ;  /* 0x000000f127277211 */ /* 0x080fe400028f0eff */
[-C--:B------:R-:W-:Y:S01]  /*1ae0*/  LEA.HI.X.SX32 R57, R57, R241.reuse, 0x1, P6 ;  /* 0x000000f139397211 */ /* 0x080fe200030f0eff */
[----:B0-----:R-:W-:Y:S01]  /*1af0*/  IMAD R247, R17, 0x9c, RZ ;  /* 0x0000009c11f77824 */ /* 0x001fe200078e02ff */
[-C--:B------:R-:W-:Y:S01]  /*1b00*/  IADD3 R26, P0, R53, R240.reuse, RZ ;  /* 0x000000f0351a7210 */ /* 0x080fe20007f1e0ff */
[----:B------:R-:W4:Y:S01]  /*1b10*/  LDG.E.U16 R212, desc[UR6][R212.64] ;  /* 0x00000006d4d47981 */ /* 0x000f22000c1e1500 */
[-C--:B------:R-:W-:Y:S02]  /*1b20*/  IADD3 R36, P5, R36, R240.reuse, RZ ;  /* 0x000000f024247210 */ /* 0x080fe40007fbe0ff */
[----:B------:R-:W-:Y:S01]  /*1b30*/  IADD3 R72, P6, R249, R240, RZ ;  /* 0x000000f0f9487210 */ /* 0x000fe20007fde0ff */
[----:B------:R-:W4:Y:S01]  /*1b40*/  LDG.E.U16 R210, desc[UR6][R210.64] ;  /* 0x00000006d2d27981 */ /* 0x000f22000c1e1500 */
[----:B------:R-:W-:-:S02]  /*1b50*/  LEA.HI.X.SX32 R53, R27, R241, 0x1, P3 ;  /* 0x000000f11b357211 */ /* 0x000fc400018f0eff */
[-C--:B------:R-:W-:Y:S01]  /*1b60*/  LEA.HI.X.SX32 R43, R43, R241.reuse, 0x1, P4 ;  /* 0x000000f12b2b7211 */ /* 0x080fe200020f0eff */
[----:B------:R-:W4:Y:S01]  /*1b70*/  LDG.E.U16 R208, desc[UR6][R208.64] ;  /* 0x00000006d0d07981 */ /* 0x000f22000c1e1500 */
[-C--:B------:R-:W-:Y:S02]  /*1b80*/  LEA.HI.X.SX32 R55, R41, R241.reuse, 0x1, P2 ;  /* 0x000000f129377211 */ /* 0x080fe400010f0eff */
[-C--:B------:R-:W-:Y:S01]  /*1b90*/  IADD3 R24, P3, R29, R240.reuse, RZ ;  /* 0x000000f01d187210 */ /* 0x080fe20007f7e0ff */
[----:B------:R-:W4:Y:S01]  /*1ba0*/  LDG.E.U16 R206, desc[UR6][R206.64] ;  /* 0x00000006cece7981 */ /* 0x000f22000c1e1500 */
[-C--:B------:R-:W-:Y:S02]  /*1bb0*/  IADD3 R48, P4, R73, R240.reuse, RZ ;  /* 0x000000f049307210 */ /* 0x080fe40007f9e0ff */
[C---:B------:R-:W-:Y:S01]  /*1bc0*/  IADD3 R50, P2, R15.reuse, R240, RZ ;  /* 0x000000f00f327210 */ /* 0x040fe20007f5e0ff */
[----:B------:R-:W4:Y:S01]  /*1bd0*/  LDG.E.U16 R204, desc[UR6][R204.64] ;  /* 0x00000006cccc7981 */ /* 0x000f22000c1e1500 */
[-C--:B------:R-:W-:Y:S01]  /*1be0*/  LEA.HI.X.SX32 R29, R15, R241.reuse, 0x1, P1 ;  /* 0x000000f10f1d7211 */ /* 0x080fe200008f0eff */
[----:B------:R-:W-:Y:S01]  /*1bf0*/  IMAD R15, R17, 0x6e, RZ ;  /* 0x0000006e110f7824 */ /* 0x000fe200078e02ff */
[-C--:B------:R-:W-:Y:S01]  /*1c00*/  LEA.HI.X.SX32 R37, R37, R241.reuse, 0x1, P5 ;  /* 0x000000f125257211 */ /* 0x080fe200028f0eff */
[----:B------:R-:W4:Y:S01]  /*1c10*/  LDG.E.U16 R202, desc[UR6][R202.64] ;  /* 0x00000006caca7981 */ /* 0x000f22000c1e1500 */
[----:B------:R-:W-:-:S02]  /*1c20*/  LEA.HI.X.SX32 R73, R47, R241, 0x1, P6 ;  /* 0x000000f12f497211 */ /* 0x000fc400030f0eff */
[-C--:B------:R-:W-:Y:S01]  /*1c30*/  IADD3 R32, P5, R32, R240.reuse, RZ ;  /* 0x000000f020207210 */ /* 0x080fe20007fbe0ff */
[----:B------:R-:W4:Y:S01]  /*1c40*/  LDG.E.U16 R166, desc[UR6][R166.64] ;  /* 0x00000006a6a67981 */ /* 0x000f22000c1e1500 */
[-C--:B------:R-:W-:Y:S02]  /*1c50*/  IADD3 R46, P6, R49, R240.reuse, RZ ;  /* 0x000000f0312e7210 */ /* 0x080fe40007fde0ff */
[-C--:B------:R-:W-:Y:S01]  /*1c60*/  LEA.HI.X.SX32 R49, R11, R241.reuse, 0x1, P4 ;  /* 0x000000f10b317211 */ /* 0x080fe200020f0eff */
[----:B------:R-:W-:Y:S01]  /*1c70*/  IMAD R11, R17, 0x37, RZ ;  /* 0x00000037110b7824 */ /* 0x000fe200078e02ff */
[-C--:B------:R-:W-:Y:S01]  /*1c80*/  IADD3 R18, P1, R19, R240.reuse, RZ ;  /* 0x000000f013127210 */ /* 0x080fe20007f3e0ff */
[----:B------:R-:W-:Y:S01]  /*1c90*/  IMAD R19, R17, 0xbe, RZ ;  /* 0x000000be11137824 */ /* 0x000fe200078e02ff */
[-C--:B------:R-:W-:Y:S01]  /*1ca0*/  LEA.HI.X.SX32 R51, R21, R241.reuse, 0x1, P2 ;  /* 0x000000f115337211 */ /* 0x080fe200010f0eff */
[----:B------:R-:W-:Y:S01]  /*1cb0*/  IMAD R21, R17, 0xce, RZ ;  /* 0x000000ce11157824 */ /* 0x000fe200078e02ff */
[CC--:B------:R-:W-:Y:S01]  /*1cc0*/  IADD3 R10, P4, R15.reuse, R240.reuse, RZ ;  /* 0x000000f00f0a7210 */ /* 0x0c0fe20007f9e0ff */
[----:B------:R-:W4:Y:S01]  /*1cd0*/  LDG.E.U16 R200, desc[UR6][R200.64] ;  /* 0x00000006c8c87981 */ /* 0x000f22000c1e1500 */
[-C--:B------:R-:W-:Y:S01]  /*1ce0*/  LEA.HI.X.SX32 R27, R15, R241.reuse, 0x1, P0 ;  /* 0x000000f10f1b7211 */ /* 0x080fe200000f0eff */
[----:B------:R-:W-:Y:S01]  /*1cf0*/  IMAD R15, R17, 0x7e, RZ ;  /* 0x0000007e110f7824 */ /* 0x000fe200078e02ff */
[----:B------:R-:W-:Y:S01]  /*1d00*/  LEA.HI.X.SX32 R33, R33, R241, 0x1, P5 ;  /* 0x000000f121217211 */ /* 0x000fe200028f0eff */
[----:B------:R-:W4:Y:S01]  /*1d10*/  LDG.E.U16 R198, desc[UR6][R198.64] ;  /* 0x00000006c6c67981 */ /* 0x000f22000c1e1500 */
[----:B------:R-:W-:-:S02]  /*1d20*/  IADD3 R30, P5, R247, R240, RZ ;  /* 0x000000f0f71e7210 */ /* 0x000fc40007fbe0ff */
[-C--:B------:R-:W-:Y:S01]  /*1d30*/  LEA.HI.X.SX32 R11, R11, R241.reuse, 0x1, P4 ;  /* 0x000000f10b0b7211 */ /* 0x080fe200020f0eff */
[----:B------:R-:W4:Y:S01]  /*1d40*/  LDG.E.U16 R194, desc[UR6][R194.64] ;  /* 0x00000006c2c27981 */ /* 0x000f22000c1e1500 */
[-C--:B------:R-:W-:Y:S01]  /*1d50*/  LEA.HI.X.SX32 R47, R13, R241.reuse, 0x1, P6 ;  /* 0x000000f10d2f7211 */ /* 0x080fe200030f0eff */
[----:B------:R-:W-:Y:S01]  /*1d60*/  IMAD R13, R17, 0x3f, RZ ;  /* 0x0000003f110d7824 */ /* 0x000fe200078e02ff */
[-C--:B------:R-:W-:Y:S01]  /*1d70*/  IADD3 R16, P4, R19, R240.reuse, RZ ;  /* 0x000000f013107210 */ /* 0x080fe20007f9e0ff */
[----:B------:R-:W-:Y:S01]  /*1d80*/  IMAD R19, R17, 0xde, RZ ;  /* 0x000000de11137824 */ /* 0x000fe200078e02ff */
[----:B------:R-:W-:Y:S01]  /*1d90*/  LEA.HI.X.SX32 R31, R31, R241, 0x1, P5 ;  /* 0x000000f11f1f7211 */ /* 0x000fe200028f0eff */
[----:B------:R-:W4:Y:S01]  /*1da0*/  LDG.E.U16 R100, desc[UR6][R100.64] ;  /* 0x0000000664647981 */ /* 0x000f22000c1e1500 */
[-C--:B------:R-:W-:Y:S01]  /*1db0*/  IADD3 R14, P0, R21, R240.reuse, RZ ;  /* 0x000000f0150e7210 */ /* 0x080fe20007f1e0ff */
[----:B------:R-:W-:Y:S01]  /*1dc0*/  IMAD R21, R17, 0xee, RZ ;  /* 0x000000ee11157824 */ /* 0x000fe200078e02ff */
[-C--:B------:R-:W-:Y:S01]  /*1dd0*/  IADD3 R40, P6, R15, R240.reuse, RZ ;  /* 0x000000f00f287210 */ /* 0x080fe20007fde0ff */
[----:B------:R-:W4:Y:S01]  /*1de0*/  LDG.E.U16 R126, desc[UR6][R126.64] ;  /* 0x000000067e7e7981 */ /* 0x000f22000c1e1500 */
[----:B------:R-:W-:-:S02]  /*1df0*/  IADD3 R44, P5, R45, R240, RZ ;  /* 0x000000f02d2c7210 */ /* 0x000fc40007fbe0ff */
[-C--:B------:R-:W-:Y:S01]  /*1e00*/  LEA.HI.X.SX32 R41, R13, R241.reuse, 0x1, P6 ;  /* 0x000000f10d297211 */ /* 0x080fe200030f0eff */
[----:B------:R-:W4:Y:S01]  /*1e10*/  LDG.E.U16 R188, desc[UR6][R188.64] ;  /* 0x00000006bcbc7981 */ /* 0x000f22000c1e1500 */
[-C--:B------:R-:W-:Y:S02]  /*1e20*/  IADD3 R20, P2, R25, R240.reuse, RZ ;  /* 0x000000f019147210 */ /* 0x080fe40007f5e0ff */
[-C--:B------:R-:W-:Y:S01]  /*1e30*/  IADD3 R12, P6, R19, R240.reuse, RZ ;  /* 0x000000f0130c7210 */ /* 0x080fe20007fde0ff */
[----:B------:R-:W4:Y:S01]  /*1e40*/  LDG.E.U16 R186, desc[UR6][R186.64] ;  /* 0x00000006baba7981 */ /* 0x000f22000c1e1500 */
[----:B------:R-:W-:Y:S01]  /*1e50*/  LEA.HI.X.SX32 R45, R15, R241, 0x1, P5 ;  /* 0x000000f10f2d7211 */ /* 0x000fe200028f0eff */
[----:B------:R-:W-:Y:S01]  /*1e60*/  IMAD R25, R17, 0x47, RZ ;  /* 0x0000004711197824 */ /* 0x000fe200078e02ff */
[----:B-1----:R-:W-:Y:S01]  /*1e70*/  IADD3 R240, P5, R21, R240, RZ ;  /* 0x000000f015f07210 */ /* 0x002fe20007fbe0ff */
[----:B------:R-:W4:Y:S01]  /*1e80*/  LDG.E.U16 R184, desc[UR6][R184.64] ;  /* 0x00000006b8b87981 */ /* 0x000f22000c1e1500 */
[----:B------:R-:W-:-:S03]  /*1e90*/  IMAD R21, R17, 0x4f, RZ ;  /* 0x0000004f11157824 */ /* 0x000fc600078e02ff */
        /* <DEDUP_REMOVED lines=10> */
[----:B------:R-:W4:Y:S04]  /*1f40*/  LDG.E.U16 R98, desc[UR6][R98.64] ;  /* 0x0000000662627981 */ /* 0x000f28000c1e1500 */
[----:B------:R-:W4:Y:S04]  /*1f50*/  LDG.E.U16 R134, desc[UR6][R134.64] ;  /* 0x0000000686867981 */ /* 0x000f28000c1e1500 */
[----:B------:R-:W4:Y:S04]  /*1f60*/  LDG.E.U16 R170, desc[UR6][R170.64] ;  /* 0x00000006aaaa7981 */ /* 0x000f28000c1e1500 */
[----:B------:R-:W4:Y:S01]  /*1f70*/  LDG.E.U16 R168, desc[UR6][R168.64] ;  /* 0x00000006a8a87981 */ /* 0x000f22000c1e1500 */
[----:B------:R-:W-:-:S03]  /*1f80*/  LEA.HI.X.SX32 R25, R25, R241, 0x1, P3 ;  /* 0x000000f119197211 */ /* 0x000fc600018f0eff */
        /* <DEDUP_REMOVED lines=12> */
[----:B------:R-:W4:Y:S04]  /*2050*/  LDG.E.U16 R152, desc[UR6][R152.64] ;  /* 0x0000000698987981 */ /* 0x000f28000c1e1500 */
        /* <DEDUP_REMOVED lines=35> */
[----:B------:R0:W4:Y:S04]  /*2290*/  LDG.E.U16 R39, desc[UR6][R22.64] ;  /* 0x0000000616277981 */ /* 0x000128000c1e1500 */
        /* <DEDUP_REMOVED lines=30> */
[----:B------:R2:W4:Y:S04]  /*2480*/  LDG.E.U16 R18, desc[UR6][R18.64] ;  /* 0x0000000612127981 */ /* 0x000528000c1e1500 */
[----:B------:R-:W4:Y:S04]  /*2490*/  LDG.E.U16 R16, desc[UR6][R16.64] ;  /* 0x0000000610107981 */ /* 0x000f28000c1e1500 */
[----:B------:R-:W4:Y:S04]  /*24a0*/  LDG.E.U16 R29, desc[UR6][R14.64] ;  /* 0x000000060e1d7981 */ /* 0x000f28000c1e1500 */
[----:B------:R3:W4:Y:S04]  /*24b0*/  LDG.E.U16 R31, desc[UR6][R12.64] ;  /* 0x000000060c1f7981 */ /* 0x000728000c1e1500 */
[----:B------:R-:W4:Y:S01]  /*24c0*/  LDG.E.U16 R240, desc[UR6][R240.64] ;  /* 0x00000006f0f07981 */ /* 0x000f22000c1e1500 */
[----:B------:R-:W5:Y:S01]  /*24d0*/  S2UR UR5, SR_CgaCtaId ;  /* 0x00000000000579c3 */ /* 0x000f620000008800 */
[C---:B0-----:R-:W-:Y:S01]  /*24e0*/  IMAD.SHL.U32 R22, R0.reuse, 0x2, RZ ;  /* 0x0000000200167824 */ /* 0x041fe200078e00ff */
[----:B------:R-:W-:Y:S01]  /*24f0*/  UMOV UR4, 0x400 ;  /* 0x0000040000047882 */ /* 0x000fe20000000000 */
[----:B------:R-:W-:-:S03]  /*2500*/  LOP3.LUT R23, R0, 0x40, RZ, 0xc0, !PT ;  /* 0x0000004000177812 */ /* 0x000fc600078ec0ff */
[----:B-1----:R-:W-:-:S05]  /*2510*/  LOP3.LUT R20, R22, 0x7e, RZ, 0xc0, !PT ;  /* 0x0000007e16147812 */ /* 0x002fca00078ec0ff */
[----:B--2---:R-:W-:Y:S02]  /*2520*/  IMAD R19, R23, 0x100, R20 ;  /* 0x0000010017137824 */ /* 0x004fe400078e0214 */
[----:B------:R-:W-:Y:S01]  /*2530*/  VIADD R250, R7, 0x80 ;  /* 0x0000008007fa7836 */ /* 0x000fe20000000000 */
[----:B-----5:R-:W-:Y:S02]  /*2540*/  ULEA UR4, UR5, UR4, 0x18 ;  /* 0x0000000405047291 */ /* 0x020fe4000f8ec03f */
[----:B---3--:R-:W-:-:S07]  /*2550*/  LOP3.LUT R13, R19, 0x10, RZ, 0x3c, !PT ;  /* 0x00000010130d7812 */ /* 0x008fce00078e3cff */
[----:B------:R0:W-:Y:S01]  /*2560*/  STS.U16 [R19+UR4+0x1000], R3 ;  /* 0x0010000313007988 */ /* 0x0001e20008000404 */
[----:B------:R-:W-:-:S03]  /*2570*/  ISETP.GE.AND P0, PT, R250, 0x1, PT ;  /* 0x00000001fa00780c */ /* 0x000fc60003f06270 */
[----:B------:R-:W-:Y:S01]  /*2580*/  STS.U16 [R19+UR4+0x400], R6 ;  /* 0x0004000613007988 */ /* 0x000fe20008000404 */
[----:B0-----:R-:W-:-:S03]  /*2590*/  LOP3.LUT R3, R19, 0x20, RZ, 0x3c, !PT ;  /* 0x0000002013037812 */ /* 0x001fc600078e3cff */
[----:B------:R-:W-:Y:S04]  /*25a0*/  STS.U16 [R19+UR4+0x800], R4 ;  /* 0x0008000413007988 */ /* 0x000fe80008000404 */
[----:B----4-:R-:W-:Y:S04]  /*25b0*/  STS.U16 [R19+UR4], R2 ;  /* 0x0000000213007988 */ /* 0x010fe80008000404 */
[----:B------:R0:W-:Y:S04]  /*25c0*/  STS.U16 [R19+UR4+0x2000], R5 ;  /* 0x0020000513007988 */ /* 0x0001e80008000404 */
[----:B------:R-:W-:Y:S04]  /*25d0*/  STS.U16 [R19+UR4+0x2400], R246 ;  /* 0x002400f613007988 */ /* 0x000fe80008000404 */
[----:B------:R-:W-:Y:S01]  /*25e0*/  STS.U16 [R19+UR4+0x1400], R245 ;  /* 0x001400f513007988 */ /* 0x000fe20008000404 */
[----:B0-----:R-:W-:-:S03]  /*25f0*/  LOP3.LUT R5, R19, 0x30, RZ, 0x3c, !PT ;  /* 0x0000003013057812 */ /* 0x001fc600078e3cff */
[----:B------:R-:W-:Y:S04]  /*2600*/  STS.U16 [R19+UR4+0x2800], R244 ;  /* 0x002800f413007988 */ /* 0x000fe80008000404 */
        /* <DEDUP_REMOVED lines=39> */
[----:B------:R0:W-:Y:S04]  /*2880*/  STS.U16 [R3+UR4+0x3d00], R168 ;  /* 0x003d00a803007988 */ /* 0x0001e80008000404 */
        /* <DEDUP_REMOVED lines=35> */
[----:B0-----:R-:W-:-:S02]  /*2ac0*/  LOP3.LUT R3, R19, 0x60, RZ, 0x3c, !PT ;  /* 0x0000006013037812 */ /* 0x001fc400078e3cff */
[----:B------:R-:W-:Y:S01]  /*2ad0*/  LOP3.LUT R19, R19, 0x70, RZ, 0x3c, !PT ;  /* 0x0000007013137812 */ /* 0x000fe200078e3cff */
        /* <DEDUP_REMOVED lines=30> */
[----:B------:R-:W-:Y:S01]  /*2cc0*/  STS.U16 [R3+UR4+0x3f00], R44 ;  /* 0x003f002c03007988 */ /* 0x000fe20008000404 */
[----:B------:R-:W-:-:S03]  /*2cd0*/  IMAD.MOV.U32 R10, RZ, RZ, 0x3f800000 ;  /* 0x3f800000ff0a7424 */ /* 0x000fc600078e00ff */
[----:B------:R-:W-:Y:S01]  /*2ce0*/  STS.U16 [R19+UR4+0x380], R102 ;  /* 0x0003806613007988 */ /* 0x000fe20008000404 */
[----:B------:R-:W-:-:S03]  /*2cf0*/  MOV R14, 0xff800000 ;  /* 0xff800000000e7802 */ /* 0x000fc60000000f00 */
[----:B------:R0:W-:Y:S01]  /*2d00*/  STS.U16 [R19+UR4+0x780], R88 ;  /* 0x0007805813007988 */ /* 0x0001e20008000404 */
[----:B------:R-:W-:-:S03]  /*2d10*/  IMAD.MOV.U32 R161, RZ, RZ, -0x800000 ;  /* 0xff800000ffa17424 */ /* 0x000fc600078e00ff */
[----:B------:R-:W-:Y:S01]  /*2d20*/  STS.U16 [R19+UR4+0xb80], R60 ;  /* 0x000b803c13007988 */ /* 0x000fe20008000404 */
[----:B------:R-:W-:-:S03]  /*2d30*/  IMAD.MOV.U32 R163, RZ, RZ, -0x800000 ;  /* 0xff800000ffa37424 */ /* 0x000fc600078e00ff */
[----:B------:R-:W-:Y:S01]  /*2d40*/  STS.U16 [R19+UR4+0xf80], R56 ;  /* 0x000f803813007988 */ /* 0x000fe20008000404 */
[----:B------:R-:W-:-:S03]  /*2d50*/  IMAD.MOV.U32 R15, RZ, RZ, -0x800000 ;  /* 0xff800000ff0f7424 */ /* 0x000fc600078e00ff */
[----:B------:R-:W-:Y:S01]  /*2d60*/  STS.U16 [R19+UR4+0x1380], R54 ;  /* 0x0013803613007988 */ /* 0x000fe20008000404 */
[----:B------:R-:W-:-:S03]  /*2d70*/  IMAD.MOV.U32 R12, RZ, RZ, 0x3f800000 ;  /* 0x3f800000ff0c7424 */ /* 0x000fc600078e00ff */
[----:B------:R-:W-:Y:S01]  /*2d80*/  STS.U16 [R19+UR4+0x1780], R50 ;  /* 0x0017803213007988 */ /* 0x000fe20008000404 */
[----:B------:R-:W-:-:S03]  /*2d90*/  IMAD.MOV.U32 R13, RZ, RZ, 0x3f800000 ;  /* 0x3f800000ff0d7424 */ /* 0x000fc600078e00ff */
[----:B------:R1:W-:Y:S01]  /*2da0*/  STS.U16 [R19+UR4+0x1b80], R11 ;  /* 0x001b800b13007988 */ /* 0x0003e20008000404 */
[----:B0-----:R-:W-:-:S03]  /*2db0*/  CS2R R88, SRZ ;  /* 0x0000000000587805 */ /* 0x001fc6000001ff00 */
[----:B------:R-:W-:Y:S01]  /*2dc0*/  STS.U16 [R19+UR4+0x1f80], R40 ;  /* 0x001f802813007988 */ /* 0x000fe20008000404 */
[----:B------:R-:W-:-:S03]  /*2dd0*/  CS2R R90, SRZ ;  /* 0x00000000005a7805 */ /* 0x000fc6000001ff00 */
[----:B------:R-:W-:Y:S01]  /*2de0*/  STS.U16 [R19+UR4+0x3f80], R32 ;  /* 0x003f802013007988 */ /* 0x000fe20008000404 */
[----:B------:R-:W-:-:S03]  /*2df0*/  CS2R R92, SRZ ;  /* 0x00000000005c7805 */ /* 0x000fc6000001ff00 */
[----:B------:R0:W-:Y:S01]  /*2e00*/  STS.U16 [R19+UR4+0x2380], R24 ;  /* 0x0023801813007988 */ /* 0x0001e20008000404 */
[----:B-1----:R-:W-:-:S03]  /*2e10*/  MOV R11, 0x3f800000 ;  /* 0x3f800000000b7802 */ /* 0x002fc60000000f00 */
[----:B------:R-:W-:Y:S01]  /*2e20*/  STS.U16 [R19+UR4+0x2780], R21 ;  /* 0x0027801513007988 */ /* 0x000fe20008000404 */
[----:B------:R-:W-:-:S03]  /*2e30*/  CS2R R94, SRZ ;  /* 0x00000000005e7805 */ /* 0x000fc6000001ff00 */
[----:B------:R-:W-:Y:S01]  /*2e40*/  STS.U16 [R19+UR4+0x2b80], R18 ;  /* 0x002b801213007988 */ /* 0x000fe20008000404 */
[----:B------:R-:W-:-:S03]  /*2e50*/  CS2R R96, SRZ ;  /* 0x0000000000607805 */ /* 0x000fc6000001ff00 */
[----:B------:R-:W-:Y:S01]  /*2e60*/  STS.U16 [R19+UR4+0x2f80], R16 ;  /* 0x002f801013007988 */ /* 0x000fe20008000404 */
[----:B------:R-:W-:-:S03]  /*2e70*/  CS2R R98, SRZ ;  /* 0x0000000000627805 */ /* 0x000fc6000001ff00 */
[----:B------:R1:W-:Y:S01]  /*2e80*/  STS.U16 [R19+UR4+0x3380], R29 ;  /* 0x0033801d13007988 */ /* 0x0003e20008000404 */
[----:B------:R-:W-:-:S03]  /*2e90*/  CS2R R100, SRZ ;  /* 0x0000000000647805 */ /* 0x000fc6000001ff00 */
[----:B------:R2:W-:Y:S01]  /*2ea0*/  STS.U16 [R19+UR4+0x3780], R31 ;  /* 0x0037801f13007988 */ /* 0x0005e20008000404 */
[----:B------:R-:W-:-:S03]  /*2eb0*/  CS2R R102, SRZ ;  /* 0x0000000000667805 */ /* 0x000fc6000001ff00 */
[----:B------:R3:W-:Y:S01]  /*2ec0*/  STS.U16 [R19+UR4+0x3b80], R240 ;  /* 0x003b80f013007988 */ /* 0x0007e20008000404 */
[----:B------:R-:W-:Y:S02]  /*2ed0*/  CS2R R104, SRZ ;  /* 0x0000000000687805 */ /* 0x000fe4000001ff00 */
[----:B------:R-:W-:Y:S02]  /*2ee0*/  CS2R R106, SRZ ;  /* 0x00000000006a7805 */ /* 0x000fe4000001ff00 */
[----:B------:R-:W-:Y:S02]  /*2ef0*/  CS2R R108, SRZ ;  /* 0x00000000006c7805 */ /* 0x000fe4000001ff00 */
[----:B------:R-:W-:Y:S02]  /*2f00*/  CS2R R110, SRZ ;  /* 0x00000000006e7805 */ /* 0x000fe4000001ff00 */
[----:B------:R-:W-:Y:S02]  /*2f10*/  CS2R R112, SRZ ;  /* 0x0000000000707805 */ /* 0x000fe4000001ff00 */
[----:B------:R-:W-:-:S02]  /*2f20*/  CS2R R114, SRZ ;  /* 0x0000000000727805 */ /* 0x000fc4000001ff00 */
        /* <DEDUP_REMOVED lines=18> */
[----:B0-----:R-:W-:Y:S02]  /*3050*/  CS2R R24, SRZ ;  /* 0x0000000000187805 */ /* 0x001fe4000001ff00 */
[----:B------:R-:W-:Y:S02]  /*3060*/  CS2R R26, SRZ ;  /* 0x00000000001a7805 */ /* 0x000fe4000001ff00 */
[----:B-1----:R-:W-:Y:S02]  /*3070*/  CS2R R28, SRZ ;  /* 0x00000000001c7805 */ /* 0x002fe4000001ff00 */
[----:B--2---:R-:W-:Y:S02]  /*3080*/  CS2R R30, SRZ ;  /* 0x00000000001e7805 */ /* 0x004fe4000001ff00 */
        /* <DEDUP_REMOVED lines=28> */
[C---:B------:R-:W-:Y:S02]  /*3250*/  LOP3.LUT R2, R0.reuse, 0x7f, RZ, 0xc0, !PT ;  /* 0x0000007f00027812 */ /* 0x040fe400078ec0ff */
[C---:B------:R-:W-:Y:S02]  /*3260*/  LOP3.LUT R3, R0.reuse, 0x60, RZ, 0xc0, !PT ;  /* 0x0000006000037812 */ /* 0x040fe400078ec0ff */
[----:B------:R-:W-:Y:S01]  /*3270*/  LOP3.LUT R4, R0, 0xf, RZ, 0xc0, !PT ;  /* 0x0000000f00047812 */ /* 0x000fe200078ec0ff */
[----:B---3--:R-:W-:Y:S06]  /*3280*/  @!P0 BRA `(.L_x_0) ;  /* 0x0000003000208947 */ /* 0x008fec0003800000 */
[----:B------:R-:W0:Y:S01]  /*3290*/  LDC R17, c[0x0][0x268] ;  /* 0x00009a00ff117b82 */ /* 0x000e220000000800 */
[--C-:B------:R-:W-:Y:S01]  /*32a0*/  SHF.R.U32.HI R5, RZ, 0x4, R0.reuse ;  /* 0x00000004ff057819 */ /* 0x100fe20000011600 */
[----:B------:R-:W-:Y:S01]  /*32b0*/  ULDC UR5, c[0x0][0x258] ;  /* 0x0000960000057ab9 */ /* 0x000fe20000000800 */
[----:B------:R-:W-:Y:S01]  /*32c0*/  SHF.R.U32.HI R14, RZ, 0x1, R3 ;  /* 0x00000001ff0e7819 */ /* 0x000fe20000011603 */
[----:B------:R-:W-:Y:S01]  /*32d0*/  IMAD R2, R2, UR5, RZ ;  /* 0x0000000502027c24 */ /* 0x000fe2000f8e02ff */
[----:B------:R-:W-:Y:S01]  /*32e0*/  SGXT.U32 R5, R5, 0x3 ;  /* 0x000000030505781a */ /* 0x000fe20000000000 */
[----:B------:R-:W-:Y:S01]  /*32f0*/  ULDC.64 UR8, c[0x0][0x218] ;  /* 0x0000860000087ab9 */ /* 0x000fe20000000a00 */
[----:B------:R-:W-:Y:S01]  /*3300*/  SHF.R.U32.HI R15, RZ, 0x2, R0 ;  /* 0x00000002ff0f7819 */ /* 0x000fe20000011600 */
[----:B------:R-:W1:Y:S01]  /*3310*/  LDC.64 R226, c[0x0][0x250] ;  /* 0x00009400ffe27b82 */ /* 0x000e620000000a00 */
[C---:B------:R-:W-:Y:S01]  /*3320*/  SHF.L.U32 R225, R2.reuse, 0x1, RZ ;  /* 0x0000000102e17819 */ /* 0x040fe200000006ff */
[----:B------:R-:W-:Y:S01]  /*3330*/  IMAD.HI R3, R2, 0x2, RZ ;  /* 0x0000000202037827 */ /* 0x000fe200078e02ff */
[----:B------:R-:W-:Y:S01]  /*3340*/  ULDC.64 UR10, c[0x0][0x220] ;  /* 0x00008800000a7ab9 */ /* 0x000fe20000000a00 */
[----:B------:R-:W-:Y:S01]  /*3350*/  SGXT.U32 R15, R15, 0x3 ;  /* 0x000000030f0f781a */ /* 0x000fe20000000000 */
[----:B------:R-:W-:Y:S01]  /*3360*/  USHF.R.U32.HI UR36, URZ, 0x4, UR4 ;  /* 0x000000043f247899 */ /* 0x000fe20008011604 */
[C---:B------:R-:W-:Y:S01]  /*3370*/  ISETP.NE.U32.AND P0, PT, R23.reuse, RZ, PT ;  /* 0x000000ff1700720c */ /* 0x040fe20003f05070 */
[----:B------:R-:W-:Y:S01]  /*3380*/  IMAD R8, R23, 0x20, R20 ;  /* 0x0000002017087824 */ /* 0x000fe200078e0214 */
[----:B------:R-:W2:Y:S01]  /*3390*/  LDC.64 R244, c[0x0][0x260] ;  /* 0x00009800fff47b82 */ /* 0x000ea20000000a00 */
[----:B------:R-:W-:Y:S01]  /*33a0*/  LOP3.LUT R7, R7, R14, R15, 0xfe, !PT ;  /* 0x0000000e07077212 */ /* 0x000fe200078efe0f */
[----:B------:R-:W-:Y:S01]  /*33b0*/  USGXT.U32 UR36, UR36, 0xe ;  /* 0x0000000e2424789a */ /* 0x000fe20008000000 */
[----:B------:R-:W-:Y:S01]  /*33c0*/  CS2R R88, SRZ ;  /* 0x0000000000587805 */ /* 0x000fe2000001ff00 */
[----:B------:R-:W-:Y:S01]  /*33d0*/  UMOV UR5, URZ ;  /* 0x0000003f00057c82 */ /* 0x000fe20008000000 */
[C---:B------:R-:W-:Y:S01]  /*33e0*/  LOP3.LUT R14, R8.reuse, 0x10, RZ, 0x3c, !PT ;  /* 0x00000010080e7812 */ /* 0x040fe200078e3cff */
[----:B------:R-:W-:Y:S01]  /*33f0*/  UMOV UR43, 0xc0000010 ;  /* 0xc0000010002b7882 */ /* 0x000fe20000000000 */
[C---:B------:R-:W-:Y:S01]  /*3400*/  LOP3.LUT R16, R8.reuse, 0x20, RZ, 0x3c, !PT ;  /* 0x0000002008107812 */ /* 0x040fe200078e3cff */
[----:B------:R-:W3:Y:S01]  /*3410*/  S2UR UR12, SR_CTAID.Y ;  /* 0x00000000000c79c3 */ /* 0x000ee20000002600 */
[----:B0-----:R-:W-:Y:S01]  /*3420*/  IMAD R6, R5, R17, RZ ;  /* 0x0000001105067224 */ /* 0x001fe200078e02ff */
[----:B------:R-:W-:-:S02]  /*3430*/  LOP3.LUT R14, R8, 0x40, RZ, 0x3c, !PT ;  /* 0x00000040080e7812 */ /* 0x000fc400078e3cff */
[----:B------:R-:W-:Y:S02]  /*3440*/  CS2R R90, SRZ ;  /* 0x00000000005a7805 */ /* 0x000fe4000001ff00 */
[C---:B------:R-:W-:Y:S01]  /*3450*/  LOP3.LUT R16, R8.reuse, 0x50, RZ, 0x3c, !PT ;  /* 0x0000005008107812 */ /* 0x040fe200078e3cff */
[----:B------:R-:W-:Y:S01]  /*3460*/  IMAD R10, R17, 0x8, R6 ;  /* 0x00000008110a7824 */ /* 0x000fe200078e0206 */
[----:B------:R-:W-:Y:S02]  /*3470*/  LOP3.LUT R14, R8, 0x70, RZ, 0x3c, !PT ;  /* 0x00000070080e7812 */ /* 0x000fe400078e3cff */
[----:B------:R-:W-:Y:S01]  /*3480*/  CS2R R92, SRZ ;  /* 0x00000000005c7805 */ /* 0x000fe2000001ff00 */
[----:B-1----:R-:W-:Y:S01]  /*3490*/  IMAD R159, R227, 0xa, RZ ;  /* 0x0000000ae39f7824 */ /* 0x002fe200078e02ff */
[----:B------:R-:W-:Y:S02]  /*34a0*/  CS2R R94, SRZ ;  /* 0x00000000005e7805 */ /* 0x000fe4000001ff00 */
[----:B------:R-:W-:Y:S01]  /*34b0*/  LEA R11, R17, R10, 0x3 ;  /* 0x0000000a110b7211 */ /* 0x000fe200078e18ff */
[C---:B------:R-:W-:Y:S01]  /*34c0*/  IMAD R189, R227.reuse, 0x14, RZ ;  /* 0x00000014e3bd7824 */ /* 0x040fe200078e02ff */
[----:B------:R-:W-:Y:S01]  /*34d0*/  CS2R R96, SRZ ;  /* 0x0000000000607805 */ /* 0x000fe2000001ff00 */
[----:B------:R-:W-:Y:S01]  /*34e0*/  IMAD R191, R227, 0x12, RZ ;  /* 0x00000012e3bf7824 */ /* 0x000fe200078e02ff */
[----:B------:R-:W-:Y:S01]  /*34f0*/  CS2R R98, SRZ ;  /* 0x0000000000627805 */ /* 0x000fe2000001ff00 */
[C---:B------:R-:W-:Y:S01]  /*3500*/  IMAD R12, R17.reuse, 0x8, R11 ;  /* 0x00000008110c7824 */ /* 0x040fe200078e020b */
[----:B------:R-:W-:Y:S01]  /*3510*/  CS2R R100, SRZ ;  /* 0x0000000000647805 */ /* 0x000fe2000001ff00 */
[----:B--2---:R-:W-:Y:S01]  /*3520*/  IMAD R4, R4, R245, RZ ;  /* 0x000000f504047224 */ /* 0x004fe200078e02ff */
[----:B------:R-:W-:Y:S01]  /*3530*/  CS2R R102, SRZ ;  /* 0x0000000000667805 */ /* 0x000fe2000001ff00 */
[----:B------:R-:W-:Y:S01]  /*3540*/  IMAD R2, R17, 0x8, R12 ;  /* 0x0000000811027824 */ /* 0x000fe200078e020c */
[----:B------:R-:W-:Y:S01]  /*3550*/  CS2R R104, SRZ ;  /* 0x0000000000687805 */ /* 0x000fe2000001ff00 */
[C---:B------:R-:W-:Y:S01]  /*3560*/  IMAD.HI R9, R4.reuse, 0x2, RZ ;  /* 0x0000000204097827 */ /* 0x040fe200078e02ff */
[----:B------:R-:W-:-:S02]  /*3570*/  SHF.L.U32 R5, R4, 0x1, RZ ;  /* 0x0000000104057819 */ /* 0x000fc400000006ff */
[----:B------:R-:W-:Y:S02]  /*3580*/  CS2R R106, SRZ ;  /* 0x00000000006a7805 */ /* 0x000fe4000001ff00 */
[----:B------:R-:W-:Y:S01]  /*3590*/  CS2R R108, SRZ ;  /* 0x00000000006c7805 */ /* 0x000fe2000001ff00 */
[----:B---3--:R-:W-:Y:S01]  /*35a0*/  IMAD R226, R226, UR12, RZ ;  /* 0x0000000ce2e27c24 */ /* 0x008fe2000f8e02ff */
[----:B------:R-:W-:Y:S01]  /*35b0*/  CS2R R110, SRZ ;  /* 0x00000000006e7805 */ /* 0x000fe2000001ff00 */
[----:B------:R-:W-:Y:S01]  /*35c0*/  IMAD R244, R244, UR12, RZ ;  /* 0x0000000cf4f47c24 */ /* 0x000fe2000f8e02ff */
[----:B------:R-:W-:Y:S01]  /*35d0*/  CS2R R112, SRZ ;  /* 0x0000000000707805 */ /* 0x000fe2000001ff00 */
[----:B------:R-:W-:Y:S01]  /*35e0*/  IMAD.SHL.U32 R224, R226, 0x2, RZ ;  /* 0x00000002e2e07824 */ /* 0x000fe200078e00ff */
[----:B------:R-:W-:Y:S01]  /*35f0*/  CS2R R114, SRZ ;  /* 0x0000000000727805 */ /* 0x000fe2000001ff00 */
[----:B------:R-:W-:Y:S01]  /*3600*/  IMAD.SHL.U32 R0, R244, 0x2, RZ ;  /* 0x00000002f4007824 */ /* 0x000fe200078e00ff */
[----:B------:R-:W-:Y:S01]  /*3610*/  CS2R R116, SRZ ;  /* 0x0000000000747805 */ /* 0x000fe2000001ff00 */
[----:B------:R-:W-:Y:S01]  /*3620*/  IMAD R13, R17, 0x8, R2 ;  /* 0x00000008110d7824 */ /* 0x000fe200078e0202 */
[----:B------:R-:W-:Y:S01]  /*3630*/  IADD3 R224, P1, P2, R225, UR8, R224 ;  /* 0x00000008e1e07c10 */ /* 0x000fe2000fa3e0e0 */
[----:B------:R-:W-:Y:S01]  /*3640*/  IMAD.HI R226, R226, 0x2, RZ ;  /* 0x00000002e2e27827 */ /* 0x000fe200078e02ff */
[----:B------:R-:W-:Y:S01]  /*3650*/  IADD3 R193, P3, P4, R5, UR10, R0 ;  /* 0x0000000a05c17c10 */ /* 0x000fe2000fc7e000 */
[----:B------:R-:W-:Y:S01]  /*3660*/  UIADD3 UR10, UP0, UR36, 0x80, URZ ;  /* 0x00000080240a7890 */ /* 0x000fe2000ff1e03f */
[----:B------:R-:W-:Y:S01]  /*3670*/  IADD3 R188, P5, R189, R224, RZ ;  /* 0x000000e0bdbc7210 */ /* 0x000fe20007fbe0ff */
[----:B------:R-:W-:Y:S01]  /*3680*/  IMAD R0, R17, 0x8, R13 ;  /* 0x0000000811007824 */ /* 0x000fe200078e020d */
[----:B------:R-:W-:Y:S01]  /*3690*/  IADD3.X R225, R3, UR9, R226, P1, P2 ;  /* 0x0000000903e17c10 */ /* 0x000fe20008fe44e2 */
[----:B------:R-:W-:Y:S01]  /*36a0*/  IMAD.HI R244, R244, 0x2, RZ ;  /* 0x00000002f4f47827 */ /* 0x000fe200078e02ff */
[-C--:B------:R-:W-:Y:S01]  /*36b0*/  LEA R222, P1, R6, R193.reuse, 0x1 ;  /* 0x000000c106de7211 */ /* 0x080fe200078208ff */
[----:B------:R-:W-:Y:S01]  /*36c0*/  UIADD3 UR9, UR4, 0x8000, URZ ;  /* 0x0000800004097890 */ /* 0x000fe2000fffe03f */
[-C--:B------:R-:W-:Y:S01]  /*36d0*/  LEA R220, P2, R10, R193.reuse, 0x1 ;  /* 0x000000c10adc7211 */ /* 0x080fe200078408ff */
[----:B------:R-:W-:Y:S01]  /*36e0*/  IMAD R3, R17, 0x8, R0 ;  /* 0x0000000811037824 */ /* 0x000fe200078e0200 */
[----:B------:R-:W-:Y:S01]  /*36f0*/  IADD3.X R15, R9, UR11, R244, P3, P4 ;  /* 0x0000000b090f7c10 */ /* 0x000fe20009fe84f4 */
[----:B------:R-:W-:Y:S01]  /*3700*/  IMAD R21, R227, 0x5, RZ ;  /* 0x00000005e3157824 */ /* 0x000fe200078e02ff */
[----:B------:R-:W-:Y:S01]  /*3710*/  LEA R218, P3, R11, R193, 0x1 ;  /* 0x000000c10bda7211 */ /* 0x000fe200078608ff */
[----:B------:R-:W-:Y:S01]  /*3720*/  IMAD R185, R227, 0x18, RZ ;  /* 0x00000018e3b97824 */ /* 0x000fe200078e02ff */
[----:B------:R-:W-:Y:S01]  /*3730*/  LEA R4, R17, R3, 0x3 ;  /* 0x0000000311047211 */ /* 0x000fe200078e18ff */
[----:B------:R-:W-:Y:S01]  /*3740*/  USHF.R.U32.HI UR9, URZ, 0x4, UR9 ;  /* 0x000000043f097899 */ /* 0x000fe20008011609 */
[-C--:B------:R-:W-:Y:S01]  /*3750*/  LEA.HI.X.SX32 R223, R6, R15.reuse, 0x1, P1 ;  /* 0x0000000f06df7211 */ /* 0x080fe200008f0eff */
[----:B------:R-:W-:Y:S01]  /*3760*/  IMAD R187, R227, 0x16, RZ ;  /* 0x00000016e3bb7824 */ /* 0x000fe200078e02ff */
[----:B------:R-:W-:Y:S01]  /*3770*/  LEA.HI.X.SX32 R221, R10, R15, 0x1, P2 ;  /* 0x0000000f0add7211 */ /* 0x000fe200010f0eff */
[----:B------:R-:W-:Y:S01]  /*3780*/  IMAD R5, R17, 0x8, R4 ;  /* 0x0000000811057824 */ /* 0x000fe200078e0204 */
[-C--:B------:R-:W-:Y:S01]  /*3790*/  LEA R214, P2, R2, R193.reuse, 0x1 ;  /* 0x000000c102d67211 */ /* 0x080fe200078408ff */
[----:B------:R-:W-:Y:S01]  /*37a0*/  IMAD R23, R227, 0x6, RZ ;  /* 0x00000006e3177824 */ /* 0x000fe200078e02ff */
[----:B------:R-:W-:Y:S01]  /*37b0*/  LEA R216, P1, R12, R193, 0x1 ;  /* 0x000000c10cd87211 */ /* 0x000fe200078208ff */
[----:B------:R-:W-:Y:S01]  /*37c0*/  IMAD R6, R17, 0x8, R5 ;  /* 0x0000000811067824 */ /* 0x000fe200078e0205 */
[-C--:B------:R-:W-:Y:S01]  /*37d0*/  LEA.HI.X.SX32 R215, R2, R15.reuse, 0x1, P2 ;  /* 0x0000000f02d77211 */ /* 0x080fe200010f0eff */
[----:B------:R-:W-:Y:S01]  /*37e0*/  IMAD R163, R227, 0xc, RZ ;  /* 0x0000000ce3a37824 */ /* 0x000fe200078e02ff */
[-C--:B------:R-:W-:Y:S01]  /*37f0*/  LEA.HI.X.SX32 R219, R11, R15.reuse, 0x1, P3 ;  /* 0x0000000f0bdb7211 */ /* 0x080fe200018f0eff */
[----:B------:R-:W-:Y:S01]  /*3800*/  IMAD R183, R227, 0x1a, RZ ;  /* 0x0000001ae3b77824 */ /* 0x000fe200078e02ff */
[----:B------:R-:W-:Y:S01]  /*3810*/  LEA R2, R17, R6, 0x3 ;  /* 0x0000000611027211 */ /* 0x000fe200078e18ff */
[C---:B------:R-:W-:Y:S01]  /*3820*/  IMAD R157, R227.reuse, 0x9, RZ ;  /* 0x00000009e39d7824 */ /* 0x040fe200078e02ff */
[----:B------:R-:W-:Y:S01]  /*3830*/  LEA.HI.X.SX32 R217, R12, R15, 0x1, P1 ;  /* 0x0000000f0cd97211 */ /* 0x000fe200008f0eff */
[----:B------:R-:W-:Y:S01]  /*3840*/  IMAD R161, R227, 0xb, RZ ;  /* 0x0000000be3a17824 */ /* 0x000fe200078e02ff */
[-C--:B------:R-:W-:Y:S01]  /*3850*/  LEA R212, P3, R13, R193.reuse, 0x1 ;  /* 0x000000c10dd47211 */ /* 0x080fe200078608ff */
[----:B------:R-:W-:Y:S01]  /*3860*/  IMAD R9, R17, 0x8, R2 ;  /* 0x0000000811097824 */ /* 0x000fe200078e0202 */
[C---:B------:R-:W-:Y:S01]  /*3870*/  LEA R210, P1, R0.reuse, R193, 0x1 ;  /* 0x000000c100d27211 */ /* 0x040fe200078208ff */
[----:B------:R-:W-:Y:S01]  /*3880*/  IMAD R165, R227, 0xd, RZ ;  /* 0x0000000de3a57824 */ /* 0x000fe200078e02ff */
[-C--:B------:R-:W-:Y:S01]  /*3890*/  LEA.HI.X.SX32 R213, R13, R15.reuse, 0x1, P3 ;  /* 0x0000000f0dd57211 */ /* 0x080fe200018f0eff */
[----:B------:R-:W-:Y:S01]  /*38a0*/  IMAD R177, R227, 0x1e, RZ ;  /* 0x0000001ee3b17824 */ /* 0x000fe200078e02ff */
[----:B------:R-:W-:Y:S01]  /*38b0*/  LEA.HI.X.SX32 R211, R0, R15, 0x1, P1 ;  /* 0x0000000f00d37211 */ /* 0x000fe200008f0eff */
[----:B------:R-:W-:Y:S01]  /*38c0*/  IMAD R0, R17, 0x8, R9 ;  /* 0x0000000811007824 */ /* 0x000fe200078e0209 */
[-C--:B------:R-:W-:Y:S01]  /*38d0*/  LEA R208, P2, R3, R193.reuse, 0x1 ;  /* 0x000000c103d07211 */ /* 0x080fe200078408ff */
[----:B------:R-:W-:Y:S01]  /*38e0*/  USGXT.U32 UR38, UR9, 0xe ;  /* 0x0000000e0926789a */ /* 0x000fe20008000000 */
[C---:B------:R-:W-:Y:S01]  /*38f0*/  LEA R206, P3, R4.reuse, R193, 0x1 ;  /* 0x000000c104ce7211 */ /* 0x040fe200078608ff */
[----:B------:R-:W-:Y:S01]  /*3900*/  IMAD R167, R227, 0xe, RZ ;  /* 0x0000000ee3a77824 */ /* 0x000fe200078e02ff */
[-C--:B------:R-:W-:Y:S01]  /*3910*/  LEA.HI.X.SX32 R209, R3, R15.reuse, 0x1, P2 ;  /* 0x0000000f03d17211 */ /* 0x080fe200010f0eff */
[C---:B------:R-:W-:Y:S01]  /*3920*/  IMAD R181, R227.reuse, 0x1c, RZ ;  /* 0x0000001ce3b57824 */ /* 0x040fe200078e02ff */
[----:B------:R-:W-:Y:S01]  /*3930*/  LEA.HI.X.SX32 R207, R4, R15, 0x1, P3 ;  /* 0x0000000f04cf7211 */ /* 0x000fe200018f0eff */
[----:B------:R-:W-:Y:S01]  /*3940*/  UIADD3.X UR9, UR5, 0x40000040, URZ, UP0, !UPT ;  /* 0x4000004005097890 */ /* 0x000fe200087fe43f */
[C---:B------:R-:W-:Y:S01]  /*3950*/  LEA R200, P3, R2.reuse, R193, 0x1 ;  /* 0x000000c102c87211 */ /* 0x040fe200078608ff */
[----:B------:R-:W-:Y:S01]  /*3960*/  IMAD R169, R227, 0xf, RZ ;  /* 0x0000000fe3a97824 */ /* 0x000fe200078e02ff */
[----:B------:R-:W-:Y:S01]  /*3970*/  LEA R3, R17, R0, 0x3 ;  /* 0x0000000011037211 */ /* 0x000fe200078e18ff */
[----:B------:R-:W-:Y:S01]  /*3980*/  IMAD.SHL.U32 R19, R227, 0x4, RZ ;  /* 0x00000004e3137824 */ /* 0x000fe200078e00ff */
[----:B------:R-:W-:Y:S01]  /*3990*/  LEA.HI.X.SX32 R201, R2, R15, 0x1, P3 ;  /* 0x0000000f02c97211 */ /* 0x000fe200018f0eff */
[----:B------:R-:W-:Y:S01]  /*39a0*/  UIADD3 UR5, UP0, UR38, 0x2, URZ ;  /* 0x0000000226057890 */ /* 0x000fe2000ff1e03f */
[-C--:B------:R-:W-:Y:S01]  /*39b0*/  LEA R204, P1, R5, R193.reuse, 0x1 ;  /* 0x000000c105cc7211 */ /* 0x080fe200078208ff */
[----:B------:R-:W-:Y:S01]  /*39c0*/  IMAD R2, R17, 0x8, R3 ;  /* 0x0000000811027824 */ /* 0x000fe200078e0203 */
[C---:B------:R-:W-:Y:S01]  /*39d0*/  LEA R202, P2, R6.reuse, R193, 0x1 ;  /* 0x000000c106ca7211 */ /* 0x040fe200078408ff */
[----:B------:R-:W-:Y:S01]  /*39e0*/  IMAD R17, R227, 0x3, RZ ;  /* 0x00000003e3117824 */ /* 0x000fe200078e02ff */
[-C--:B------:R-:W-:Y:S01]  /*39f0*/  LEA.HI.X.SX32 R205, R5, R15.reuse, 0x1, P1 ;  /* 0x0000000f05cd7211 */ /* 0x080fe200008f0eff */
[C---:B------:R-:W-:Y:S01]  /*3a00*/  IMAD R153, R227.reuse, 0x7, RZ ;  /* 0x00000007e3997824 */ /* 0x040fe200078e02ff */
[----:B------:R-:W-:Y:S01]  /*3a10*/  LEA.HI.X.SX32 R203, R6, R15, 0x1, P2 ;  /* 0x0000000f06cb7211 */ /* 0x000fe200010f0eff */
[----:B------:R-:W-:Y:S01]  /*3a20*/  IMAD.SHL.U32 R155, R227, 0x8, RZ ;  /* 0x00000008e39b7824 */ /* 0x000fe200078e00ff */
[-C--:B------:R-:W-:Y:S01]  /*3a30*/  LEA R198, P1, R9, R193.reuse, 0x1 ;  /* 0x000000c109c67211 */ /* 0x080fe200078208ff */
[----:B------:R-:W-:Y:S01]  /*3a40*/  UMOV UR8, URZ ;  /* 0x0000003f00087c82 */ /* 0x000fe20008000000 */
[-C--:B------:R-:W-:Y:S01]  /*3a50*/  LEA R196, P2, R0, R193.reuse, 0x1 ;  /* 0x000000c100c47211 */ /* 0x080fe200078408ff */
[----:B------:R-:W-:Y:S01]  /*3a60*/  UIADD3.X UR11, UR8, 0x40000040, URZ, UP0, !UPT ;  /* 0x40000040080b7890 */ /* 0x000fe200087fe43f */
[-C--:B------:R-:W-:Y:S01]  /*3a70*/  LEA R194, P3, R3, R193.reuse, 0x1 ;  /* 0x000000c103c27211 */ /* 0x080fe200078608ff */
[----:B------:R-:W-:Y:S01]  /*3a80*/  UMOV UR42, UR38 ;  /* 0x00000026002a7c82 */ /* 0x000fe20008000000 */
[----:B------:R-:W-:Y:S01]  /*3a90*/  LEA R192, P4, R2, R193, 0x1 ;  /* 0x000000c102c07211 */ /* 0x000fe200078808ff */
[----:B------:R-:W-:Y:S01]  /*3aa0*/  UMOV UR8, UR10 ;  /* 0x0000000a00087c82 */ /* 0x000fe20008000000 */
[-C--:B------:R-:W-:Y:S01]  /*3ab0*/  IADD3 R178, P6, R159, R224.reuse, RZ ;  /* 0x000000e09fb27210 */ /* 0x080fe20007fde0ff */
[----:B------:R-:W-:Y:S01]  /*3ac0*/  IMAD.MOV.U32 R4, RZ, RZ, -0x800000 ;  /* 0xff800000ff047424 */ /* 0x000fe200078e00ff */
[-C--:B------:R-:W-:Y:S01]  /*3ad0*/  LEA.HI.X.SX32 R199, R9, R15.reuse, 0x1, P1 ;  /* 0x0000000f09c77211 */ /* 0x080fe200008f0eff */
[----:B------:R-:W-:Y:S01]  /*3ae0*/  IMAD.MOV.U32 R5, RZ, RZ, RZ ;  /* 0x000000ffff057224 */ /* 0x000fe200078e00ff */
[-C--:B------:R-:W-:Y:S01]  /*3af0*/  LEA.HI.X.SX32 R197, R0, R15.reuse, 0x1, P2 ;  /* 0x0000000f00c57211 */ /* 0x080fe200010f0eff */
[----:B------:R-:W-:Y:S01]  /*3b00*/  IMAD.MOV.U32 R12, RZ, RZ, 0x3f800000 ;  /* 0x3f800000ff0c7424 */ /* 0x000fe200078e00ff */
[-C--:B------:R-:W-:Y:S01]  /*3b10*/  LEA.HI.X.SX32 R195, R3, R15.reuse, 0x1, P3 ;  /* 0x0000000f03c37211 */ /* 0x080fe200018f0eff */
[----:B------:R-:W-:Y:S01]  /*3b20*/  IMAD.MOV.U32 R13, RZ, RZ, 0x3f800000 ;  /* 0x3f800000ff0d7424 */ /* 0x000fe200078e00ff */
[----:B------:R-:W-:Y:S01]  /*3b30*/  LEA.HI.X.SX32 R193, R2, R15, 0x1, P4 ;  /* 0x0000000f02c17211 */ /* 0x000fe200020f0eff */
[----:B------:R-:W-:Y:S01]  /*3b40*/  IMAD.MOV.U32 R2, RZ, RZ, RZ ;  /* 0x000000ffff027224 */ /* 0x000fe200078e00ff */
[----:B------:R-:W-:Y:S01]  /*3b50*/  SEL R3, RZ, 0x90, !P0 ;  /* 0x00000090ff037807 */ /* 0x000fe20004000000 */
[----:B------:R-:W-:Y:S01]  /*3b60*/  IMAD.MOV.U32 R0, RZ, RZ, -0x800000 ;  /* 0xff800000ff007424 */ /* 0x000fe200078e00ff */
[----:B------:R-:W-:Y:S01]  /*3b70*/  LOP3.LUT R15, R8, 0x30, RZ, 0x3c, !PT ;  /* 0x00000030080f7812 */ /* 0x000fe200078e3cff */
[----:B------:R-:W-:Y:S01]  /*3b80*/  IMAD.MOV.U32 R9, RZ, RZ, -0x800000 ;  /* 0xff800000ff097424 */ /* 0x000fe200078e00ff */
[----:B------:R-:W-:-:S02]  /*3b90*/  IADD3 R190, P3, R191, R224, RZ ;  /* 0x000000e0bfbe7210 */ /* 0x000fc40007f7e0ff */
[----:B------:R-:W-:Y:S02]  /*3ba0*/  CS2R R118, SRZ ;  /* 0x0000000000767805 */ /* 0x000fe4000001ff00 */
[----:B------:R-:W-:Y:S02]  /*3bb0*/  IADD3 R184, P2, R185, R224, RZ ;  /* 0x000000e0b9b87210 */ /* 0x000fe40007f5e0ff */
[----:B------:R-:W-:Y:S02]  /*3bc0*/  CS2R R120, SRZ ;  /* 0x0000000000787805 */ /* 0x000fe4000001ff00 */
[-C--:B------:R-:W-:Y:S02]  /*3bd0*/  LEA.HI.X.SX32 R179, R21, R225.reuse, 0x1, P6 ;  /* 0x000000e115b37211 */ /* 0x080fe400030f0eff */
[----:B------:R-:W-:Y:S02]  /*3be0*/  CS2R R122, SRZ ;  /* 0x00000000007a7805 */ /* 0x000fe4000001ff00 */
[----:B------:R-:W-:-:S02]  /*3bf0*/  LEA.HI.X.SX32 R189, R159, R225, 0x1, P5 ;  /* 0x000000e19fbd7211 */ /* 0x000fc400028f0eff */
[----:B------:R-:W-:Y:S02]  /*3c00*/  CS2R R124, SRZ ;  /* 0x00000000007c7805 */ /* 0x000fe4000001ff00 */
[----:B------:R-:W-:Y:S02]  /*3c10*/  LOP3.LUT R15, R8, 0x60, RZ, 0x3c, !PT ;  /* 0x00000060080f7812 */ /* 0x000fe400078e3cff */
[----:B------:R-:W-:Y:S02]  /*3c20*/  CS2R R126, SRZ ;  /* 0x00000000007e7805 */ /* 0x000fe4000001ff00 */
[-C--:B------:R-:W-:Y:S02]  /*3c30*/  IADD3 R186, P0, R187, R224.reuse, RZ ;  /* 0x000000e0bbba7210 */ /* 0x080fe40007f1e0ff */
[----:B------:R-:W-:Y:S02]  /*3c40*/  CS2R R128, SRZ ;  /* 0x0000000000807805 */ /* 0x000fe4000001ff00 */
[----:B------:R-:W-:-:S02]  /*3c50*/  IADD3 R182, P1, R183, R224, RZ ;  /* 0x000000e0b7b67210 */ /* 0x000fc40007f3e0ff */
[----:B------:R-:W-:Y:S02]  /*3c60*/  CS2R R130, SRZ ;  /* 0x0000000000827805 */ /* 0x000fe4000001ff00 */
[-C--:B------:R-:W-:Y:S02]  /*3c70*/  IADD3 R174, P6, R23, R224.reuse, RZ ;  /* 0x000000e017ae7210 */ /* 0x080fe40007fde0ff */
[----:B------:R-:W-:Y:S02]  /*3c80*/  CS2R R132, SRZ ;  /* 0x0000000000847805 */ /* 0x000fe4000001ff00 */
[----:B------:R-:W-:Y:S02]  /*3c90*/  IADD3 R172, P5, R163, R224, RZ ;  /* 0x000000e0a3ac7210 */ /* 0x000fe40007fbe0ff */
[----:B------:R-:W-:Y:S02]  /*3ca0*/  CS2R R134, SRZ ;  /* 0x0000000000867805 */ /* 0x000fe4000001ff00 */
[----:B------:R-:W-:-:S02]  /*3cb0*/  SHF.L.U32 R15, R227, 0x1, RZ ;  /* 0x00000001e30f7819 */ /* 0x000fc400000006ff */
[----:B------:R-:W-:Y:S02]  /*3cc0*/  CS2R R136, SRZ ;  /* 0x0000000000887805 */ /* 0x000fe4000001ff00 */
[-C--:B------:R-:W-:Y:S02]  /*3cd0*/  LEA.HI.X.SX32 R191, R157, R225.reuse, 0x1, P3 ;  /* 0x000000e19dbf7211 */ /* 0x080fe400018f0eff */
[----:B------:R-:W-:Y:S02]  /*3ce0*/  CS2R R138, SRZ ;  /* 0x00000000008a7805 */ /* 0x000fe4000001ff00 */
[----:B------:R-:W-:Y:S02]  /*3cf0*/  LEA.HI.X.SX32 R185, R163, R225, 0x1, P2 ;  /* 0x000000e1a3b97211 */ /* 0x000fe400010f0eff */
[----:B------:R-:W-:Y:S02]  /*3d00*/  CS2R R140, SRZ ;  /* 0x00000000008c7805 */ /* 0x000fe4000001ff00 */
[----:B------:R-:W-:-:S02]  /*3d10*/  LOP3.LUT R6, R3, 0x7e, R22, 0x78, !PT ;  /* 0x0000007e03067812 */ /* 0x000fc400078e7816 */
[----:B------:R-:W-:Y:S02]  /*3d20*/  CS2R R142, SRZ ;  /* 0x00000000008e7805 */ /* 0x000fe4000001ff00 */
[----:B------:R-:W-:Y:S02]  /*3d30*/  IADD3 R176, P3, R177, R224, RZ ;  /* 0x000000e0b1b07210 */ /* 0x000fe40007f7e0ff */
[----:B------:R-:W-:Y:S02]  /*3d40*/  CS2R R144, SRZ ;  /* 0x0000000000907805 */ /* 0x000fe4000001ff00 */
[-C--:B------:R-:W-:Y:S02]  /*3d50*/  LEA.HI.X.SX32 R187, R161, R225.reuse, 0x1, P0 ;  /* 0x000000e1a1bb7211 */ /* 0x080fe400000f0eff */
[----:B------:R-:W-:Y:S02]  /*3d60*/  CS2R R146, SRZ ;  /* 0x0000000000927805 */ /* 0x000fe4000001ff00 */
[----:B------:R-:W-:-:S02]  /*3d70*/  LEA.HI.X.SX32 R175, R17, R225, 0x1, P6 ;  /* 0x000000e111af7211 */ /* 0x000fc400030f0eff */
[----:B------:R-:W-:Y:S02]  /*3d80*/  CS2R R148, SRZ ;  /* 0x0000000000947805 */ /* 0x000fe4000001ff00 */
[-C--:B------:R-:W-:Y:S02]  /*3d90*/  LEA.HI.X.SX32 R173, R23, R225.reuse, 0x1, P5 ;  /* 0x000000e117ad7211 */ /* 0x080fe400028f0eff */
[----:B------:R-:W-:Y:S02]  /*3da0*/  CS2R R150, SRZ ;  /* 0x0000000000967805 */ /* 0x000fe4000001ff00 */
[----:B------:R-:W-:Y:S02]  /*3db0*/  LEA R20, P2, R227, R224, 0x3 ;  /* 0x000000e0e3147211 */ /* 0x000fe400078418ff */
[----:B------:R-:W-:Y:S02]  /*3dc0*/  CS2R R24, SRZ ;  /* 0x0000000000187805 */ /* 0x000fe4000001ff00 */
[----:B------:R-:W-:-:S02]  /*3dd0*/  LEA.HI.X.SX32 R183, R165, R225, 0x1, P1 ;  /* 0x000000e1a5b77211 */ /* 0x000fc400008f0eff */
[----:B------:R-:W-:Y:S02]  /*3de0*/  CS2R R26, SRZ ;  /* 0x00000000001a7805 */ /* 0x000fe4000001ff00 */
[-C--:B------:R-:W-:Y:S02]  /*3df0*/  IADD3 R180, P4, R181, R224.reuse, RZ ;  /* 0x000000e0b5b47210 */ /* 0x080fe40007f9e0ff */
[----:B------:R-:W-:Y:S02]  /*3e00*/  CS2R R28, SRZ ;  /* 0x00000000001c7805 */ /* 0x000fe4000001ff00 */
[-C--:B------:R-:W-:Y:S02]  /*3e10*/  IADD3 R170, P0, R167, R224.reuse, RZ ;  /* 0x000000e0a7aa7210 */ /* 0x080fe40007f1e0ff */
[----:B------:R-:W-:Y:S02]  /*3e20*/  CS2R R30, SRZ ;  /* 0x00000000001e7805 */ /* 0x000fe4000001ff00 */
[----:B------:R-:W-:-:S02]  /*3e30*/  IADD3 R168, P6, R15, R224, RZ ;  /* 0x000000e00fa87210 */ /* 0x000fc40007fde0ff */
[----:B------:R-:W-:Y:S02]  /*3e40*/  CS2R R32, SRZ ;  /* 0x0000000000207805 */ /* 0x000fe4000001ff00 */
[CC--:B------:R-:W-:Y:S02]  /*3e50*/  LEA R22, P5, R227.reuse, R224.reuse, 0x2 ;  /* 0x000000e0e3167211 */ /* 0x0c0fe400078a10ff */
[----:B------:R-:W-:Y:S02]  /*3e60*/  CS2R R34, SRZ ;  /* 0x0000000000227805 */ /* 0x000fe4000001ff00 */
[----:B------:R-:W-:Y:S02]  /*3e70*/  LEA R18, P1, R227, R224, 0x4 ;  /* 0x000000e0e3127211 */ /* 0x000fe400078220ff */
[----:B------:R-:W-:Y:S02]  /*3e80*/  CS2R R36, SRZ ;  /* 0x0000000000247805 */ /* 0x000fe4000001ff00 */
[----:B------:R-:W-:-:S02]  /*3e90*/  LEA.HI.X.SX32 R177, R169, R225, 0x1, P3 ;  /* 0x000000e1a9b17211 */ /* 0x000fc400018f0eff */
[----:B------:R-:W-:Y:S02]  /*3ea0*/  CS2R R38, SRZ ;  /* 0x0000000000267805 */ /* 0x000fe4000001ff00 */
[----:B------:R-:W-:Y:S02]  /*3eb0*/  LEA.HI.X.SX32 R21, R19, R225, 0x1, P2 ;  /* 0x000000e113157211 */ /* 0x000fe400010f0eff */
[----:B------:R-:W-:Y:S02]  /*3ec0*/  CS2R R40, SRZ ;  /* 0x0000000000287805 */ /* 0x000fe4000001ff00 */
[----:B------:R-:W-:Y:S02]  /*3ed0*/  MOV R10, 0x3f800000 ;  /* 0x3f800000000a7802 */ /* 0x000fe40000000f00 */
[----:B------:R-:W-:Y:S02]  /*3ee0*/  CS2R R42, SRZ ;  /* 0x00000000002a7805 */ /* 0x000fe4000001ff00 */
[----:B------:R-:W-:-:S02]  /*3ef0*/  MOV R11, 0x3f800000 ;  /* 0x3f800000000b7802 */ /* 0x000fc40000000f00 */
[----:B------:R-:W-:Y:S02]  /*3f00*/  CS2R R44, SRZ ;  /* 0x00000000002c7805 */ /* 0x000fe4000001ff00 */
[----:B------:R-:W-:Y:S02]  /*3f10*/  MOV R3, 0xff800000 ;  /* 0xff80000000037802 */ /* 0x000fe40000000f00 */
        /* <DEDUP_REMOVED lines=21> */
[C---:B------:R-:W-:Y:S01]  /*4070*/  LOP3.LUT R252, R7.reuse, 0x48, RZ, 0xfc, !PT ;  /* 0x0000004807fc7812 */ /* 0x040fe200078efcff */
[----:B------:R-:W-:Y:S01]  /*4080*/  IMAD.U32 R17, RZ, RZ, UR43 ;  /* 0x0000002bff117e24 */ /* 0x000fe2000f8e00ff */
[C---:B------:R-:W-:Y:S01]  /*4090*/  LOP3.LUT R250, R7.reuse, 0x40, RZ, 0xfc, !PT ;  /* 0x0000004007fa7812 */ /* 0x040fe200078efcff */
[----:B------:R-:W-:Y:S01]  /*40a0*/  UIADD3.64 UR14, UR8, 0x380, URZ ;  /* 0x00000380080e7897 */ /* 0x000fe2000fffe03f */
[----:B------:R-:W-:Y:S01]  /*40b0*/  LOP3.LUT R14, R7, 0x8, RZ, 0xfc, !PT ;  /* 0x00000008070e7812 */ /* 0x000fe200078efcff */
[----:B------:R-:W-:Y:S01]  /*40c0*/  UMOV UR10, UR5 ;  /* 0x00000005000a7c82 */ /* 0x000fe20008000000 */
[-C--:B------:R-:W-:Y:S01]  /*40d0*/  LEA.HI.X.SX32 R171, R153, R225.reuse, 0x1, P0 ;  /* 0x000000e199ab7211 */ /* 0x080fe200000f0eff */
[----:B------:R-:W-:Y:S01]  /*40e0*/  UIADD3.64 UR18, UR8, 0x400, URZ ;  /* 0x0000040008127897 */ /* 0x000fe2000fffe03f */
[-C--:B------:R-:W-:Y:S01]  /*40f0*/  LEA.HI.X.SX32 R181, R167, R225.reuse, 0x1, P4 ;  /* 0x000000e1a7b57211 */ /* 0x080fe200020f0eff */
[----:B------:R-:W-:Y:S01]  /*4100*/  UIADD3.64 UR14, UR8, 0x480, URZ ;  /* 0x00000480080e7897 */ /* 0x000fe2000fffe03f */
[-C--:B------:R-:W-:Y:S01]  /*4110*/  LEA.HI.X.SX32 R23, R15, R225.reuse, 0x1, P5 ;  /* 0x000000e10f177211 */ /* 0x080fe200028f0eff */
[----:B------:R-:W-:Y:S01]  /*4120*/  UMOV UR60, URZ ;  /* 0x0000003f003c7c82 */ /* 0x000fe20008000000 */
[-C--:B------:R-:W-:Y:S01]  /*4130*/  LEA.HI.X.SX32 R19, R155, R225.reuse, 0x1, P1 ;  /* 0x000000e19b137211 */ /* 0x080fe200008f0eff */
[----:B------:R-:W-:Y:S01]  /*4140*/  UIADD3.64 UR12, UR8, 0x80, URZ ;  /* 0x00000080080c7897 */ /* 0x000fe2000fffe03f */
[----:B------:R-:W-:Y:S01]  /*4150*/  LEA.HI.X.SX32 R169, R227, R225, 0x1, P6 ;  /* 0x000000e1e3a97211 */ /* 0x000fe200030f0eff */
[----:B------:R-:W-:Y:S01]  /*4160*/  UIADD3.64 UR16, UR8, 0x100, URZ ;  /* 0x0000010008107897 */ /* 0x000fe2000fffe03f */
[----:B------:R-:W-:Y:S01]  /*4170*/  MOV R16, UR42 ;  /* 0x0000002a00107c02 */ /* 0x000fe20008000f00 */
[----:B------:R-:W-:-:S02]  /*4180*/  UIADD3.64 UR20, UR8, 0x180, URZ ;  /* 0x0000018008147897 */ /* 0x000fc4000fffe03f */
[----:B------:R-:W-:Y:S02]  /*4190*/  UIADD3.64 UR24, UR8, 0x200, URZ ;  /* 0x0000020008187897 */ /* 0x000fe4000fffe03f */
[----:B------:R-:W-:Y:S02]  /*41a0*/  UIADD3.64 UR28, UR8, 0x280, URZ ;  /* 0x00000280081c7897 */ /* 0x000fe4000fffe03f */
[----:B------:R-:W-:Y:S02]  /*41b0*/  UIADD3.64 UR32, UR8, 0x300, URZ ;  /* 0x0000030008207897 */ /* 0x000fe4000fffe03f */
[----:B------:R-:W-:Y:S02]  /*41c0*/  UIADD3.64 UR40, UR8, 0x500, URZ ;  /* 0x0000050008287897 */ /* 0x000fe4000fffe03f */
[----:B------:R-:W-:Y:S02]  /*41d0*/  UIADD3.64 UR44, UR8, 0x580, URZ ;  /* 0x00000580082c7897 */ /* 0x000fe4000fffe03f */
        /* <DEDUP_REMOVED lines=8> */
[----:B------:R-:W-:Y:S01]  /*4260*/  UIADD3.64 UR34, UR10, 0x84, URZ ;  /* 0x000000840a227897 */ /* 0x000fe2000fffe03f */
[----:B------:R-:W-:Y:S01]  /*4270*/  UMOV UR5, URZ ;  /* 0x0000003f00057c82 */ /* 0x000fe20008000000 */
[----:B------:R-:W-:Y:S01]  /*4280*/  ULDC UR61, c[0x0][0x238] ;  /* 0x00008e00003d7ab9 */ /* 0x000fe20000000800 */
[----:B------:R-:W-:-:S09]  /*4290*/  UMOV UR39, 0x40000040 ;  /* 0x4000004000277882 */ /* 0x000fd20000000000 */
.L_x_1:
[C---:B------:R-:W-:Y:S01]  /*42a0*/  IMAD.WIDE R152, R5.reuse, 0x2, R224 ;  /* 0x0000000205987825 */ /* 0x040fe200078e02e0 */
[----:B------:R-:W-:Y:S02]  /*42b0*/  MOV R226, UR53 ;  /* 0x0000003500e27c02 */ /* 0x000fe40008000f00 */
[----:B------:R-:W-:Y:S01]  /*42c0*/  MOV R228, UR52 ;  /* 0x0000003400e47c02 */ /* 0x000fe20008000f00 */
[C---:B------:R-:W-:Y:S01]  /*42d0*/  IMAD.WIDE R154, R5.reuse, 0x2, R22 ;  /* 0x00000002059a7825 */ /* 0x040fe200078e0216 */
[----:B------:R0:W2:Y:S01]  /*42e0*/  LDG.E.U16 R14, desc[UR6][R152.64] ;  /* 0x00000006980e7981 */ /* 0x0000a2000c1e1500 */
[----:B------:R-:W-:Y:S02]  /*42f0*/  MOV R233, UR57 ;  /* 0x0000003900e97c02 */ /* 0x000fe40008000f00 */
[----:B------:R-:W-:Y:S01]  /*4300*/  IMAD.WIDE R156, R5, 0x2, R174 ;  /* 0x00000002059c7825 */ /* 0x000fe200078e02ae */
[----:B------:R1:W3:Y:S01]  /*4310*/  LDG.E.U16 R163, desc[UR6][R154.64] ;  /* 0x000000069aa37981 */ /* 0x0002e2000c1e1500 */
[----:B------:R-:W-:-:S02]  /*4320*/  MOV R15, UR56 ;  /* 0x00000038000f7c02 */ /* 0x000fc40008000f00 */
[C---:B------:R-:W-:Y:S01]  /*4330*/  IMAD.WIDE R158, R5.reuse, 0x2, R20 ;  /* 0x00000002059e7825 */ /* 0x040fe200078e0214 */
[----:B------:R4:W5:Y:S03]  /*4340*/  LDG.E.U16 R164, desc[UR6][R156.64] ;  /* 0x000000069ca47981 */ /* 0x000966000c1e1500 */
[C---:B0-----:R-:W-:Y:S01]  /*4350*/  IMAD.WIDE R152, R5.reuse, 0x2, R168 ;  /* 0x0000000205987825 */ /* 0x041fe200078e02a8 */
[----:B------:R-:W5:Y:S03]  /*4360*/  LDG.E.U16 R165, desc[UR6][R158.64] ;  /* 0x000000069ea57981 */ /* 0x000f66000c1e1500 */
[C---:B-1----:R-:W-:Y:S01]  /*4370*/  IMAD.WIDE R154, R5.reuse, 0x2, R18 ;  /* 0x00000002059a7825 */ /* 0x042fe200078e0212 */
[----:B------:R0:W3:Y:S03]  /*4380*/  LDG.E.U16 R162, desc[UR6][R152.64] ;  /* 0x0000000698a27981 */ /* 0x0000e6000c1e1500 */
[C---:B------:R-:W-:Y:S01]  /*4390*/  IMAD.WIDE R160, R5.reuse, 0x2, R178 ;  /* 0x0000000205a07825 */ /* 0x040fe200078e02b2 */
[----:B------:R1:W5:Y:S03]  /*43a0*/  LDG.E.U16 R167, desc[UR6][R154.64] ;  /* 0x000000069aa77981 */ /* 0x000366000c1e1500 */
[----:B----4-:R-:W-:-:S02]  /*43b0*/  IMAD.WIDE R156, R5, 0x2, R190 ;  /* 0x00000002059c7825 */ /* 0x010fc400078e02be */
[----:B------:R-:W4:Y:S02]  /*43c0*/  LDG.E.U16 R160, desc[UR6][R160.64] ;  /* 0x00000006a0a07981 */ /* 0x000f24000c1e1500 */
[C---:B0-----:R-:W-:Y:S02]  /*43d0*/  IMAD.WIDE R152, R5.reuse, 0x2, R172 ;  /* 0x0000000205987825 */ /* 0x041fe400078e02ac */
[----:B------:R0:W4:Y:S02]  /*43e0*/  LDG.E.U16 R229, desc[UR6][R156.64] ;  /* 0x000000069ce57981 */ /* 0x000124000c1e1500 */
[C---:B------:R-:W-:Y:S02]  /*43f0*/  IMAD.WIDE R158, R5.reuse, 0x2, R188 ;  /* 0x00000002059e7825 */ /* 0x040fe400078e02bc */
[----:B------:R0:W4:Y:S02]  /*4400*/  LDG.E.U16 R161, desc[UR6][R152.64] ;  /* 0x0000000698a17981 */ /* 0x000124000c1e1500 */
[----:B-1----:R-:W-:-:S02]  /*4410*/  IMAD.WIDE R154, R5, 0x2, R184 ;  /* 0x00000002059a7825 */ /* 0x002fc400078e02b8 */
[----:B------:R-:W4:Y:S02]  /*4420*/  LDG.E.U16 R166, desc[UR6][R158.64] ;  /* 0x000000069ea67981 */ /* 0x000f24000c1e1500 */
[C---:B0-----:R-:W-:Y:S02]  /*4430*/  IMAD.WIDE R156, R5.reuse, 0x2, R182 ;  /* 0x00000002059c7825 */ /* 0x041fe400078e02b6 */
[----:B------:R0:W4:Y:S02]  /*4440*/  LDG.E.U16 R231, desc[UR6][R154.64] ;  /* 0x000000069ae77981 */ /* 0x000124000c1e1500 */
[C---:B------:R-:W-:Y:S02]  /*4450*/  IMAD.WIDE R152, R5.reuse, 0x2, R186 ;  /* 0x0000000205987825 */ /* 0x040fe400078e02ba */
[----:B------:R1:W4:Y:S04]  /*4460*/  LDG.E.U16 R236, desc[UR6][R156.64] ;  /* 0x000000069cec7981 */ /* 0x000328000c1e1500 */
[----:B------:R1:W4:Y:S01]  /*4470*/  LDG.E.U16 R230, desc[UR6][R152.64] ;  /* 0x0000000698e67981 */ /* 0x000322000c1e1500 */
[----:B0-----:R-:W-:-:S04]  /*4480*/  IMAD.WIDE R154, R5, 0x2, R180 ;  /* 0x00000002059a7825 */ /* 0x001fc800078e02b4 */
[C---:B-1----:R-:W-:Y:S01]  /*4490*/  IMAD.WIDE R156, R5.reuse, 0x2, R176 ;  /* 0x00000002059c7825 */ /* 0x042fe200078e02b0 */
[----:B------:R-:W4:Y:S03]  /*44a0*/  LDG.E.U16 R237, desc[UR6][R154.64] ;  /* 0x000000069aed7981 */ /* 0x000f26000c1e1500 */
[----:B------:R-:W-:Y:S01]  /*44b0*/  IMAD.WIDE R152, R5, 0x2, R170 ;  /* 0x0000000205987825 */ /* 0x000fe200078e02aa */
[----:B------:R0:W4:Y:S04]  /*44c0*/  LDG.E.U16 R238, desc[UR6][R156.64] ;  /* 0x000000069cee7981 */ /* 0x000128000c1e1500 */
[----:B------:R1:W4:Y:S01]  /*44d0*/  LDG.E.U16 R232, desc[UR6][R152.64] ;  /* 0x0000000698e87981 */ /* 0x000322000c1e1500 */
[----:B------:R-:W-:Y:S01]  /*44e0*/  BAR.SYNC.DEFER_BLOCKING 0x0 ;  /* 0x0000000000007b1d */ /* 0x000fe20000010000 */
[----:B------:R-:W-:-:S02]  /*44f0*/  LOP3.LUT R234, R8, 0x10, RZ, 0x3c, !PT ;  /* 0x0000001008ea7812 */ /* 0x000fc400078e3cff */
[C---:B------:R-:W-:Y:S02]  /*4500*/  LOP3.LUT R239, R8.reuse, 0x20, RZ, 0x3c, !PT ;  /* 0x0000002008ef7812 */ /* 0x040fe400078e3cff */
[C---:B------:R-:W-:Y:S02]  /*4510*/  LOP3.LUT R240, R8.reuse, 0x30, RZ, 0x3c, !PT ;  /* 0x0000003008f07812 */ /* 0x040fe400078e3cff */
[----:B------:R-:W-:Y:S01]  /*4520*/  LOP3.LUT R241, R8, 0x50, RZ, 0x3c, !PT ;  /* 0x0000005008f17812 */ /* 0x000fe200078e3cff */
[----:B0-----:R-:W-:-:S04]  /*4530*/  IMAD.WIDE R156, R2, 0x2, R218 ;  /* 0x00000002029c7825 */ /* 0x001fc800078e02da */
[----:B------:R-:W-:-:S04]  /*4540*/  IMAD.WIDE R154, R2, 0x2, R214 ;  /* 0x00000002029a7825 */ /* 0x000fc800078e02d6 */
[----:B-1----:R-:W-:-:S04]  /*4550*/  IMAD.WIDE R152, R2, 0x2, R212 ;  /* 0x0000000202987825 */ /* 0x002fc800078e02d4 */
[----:B------:R-:W-:-:S04]  /*4560*/  IMAD.WIDE R242, R2, 0x2, R208 ;  /* 0x0000000202f27825 */ /* 0x000fc800078e02d0 */
[----:B------:R-:W-:Y:S01]  /*4570*/  IMAD.WIDE R158, R2, 0x2, R220 ;  /* 0x00000002029e7825 */ /* 0x000fe200078e02dc */
[----:B------:R-:W-:Y:S01]  /*4580*/  UMOV UR37, 0x40000040 ;  /* 0x4000004000257882 */ /* 0x000fe20000000000 */
[----:B--2---:R-:W-:Y:S04]  /*4590*/  STS.U16 [R8+UR4+0x8000], R14 ;  /* 0x0080000e08007988 */ /* 0x004fe80008000404 */
[----:B-----5:R-:W-:Y:S04]  /*45a0*/  STS.U16 [R8+UR4+0x8400], R167 ;  /* 0x008400a708007988 */ /* 0x020fe80008000404 */
[----:B---3--:R-:W-:Y:S04]  /*45b0*/  STS.U16 [R234+UR4+0x8080], R162 ;  /* 0x008080a2ea007988 */ /* 0x008fe80008000404 */
[----:B----4-:R-:W-:Y:S04]  /*45c0*/  STS.U16 [R234+UR4+0x8480], R229 ;  /* 0x008480e5ea007988 */ /* 0x010fe80008000404 */
[----:B------:R-:W-:Y:S04]  /*45d0*/  STS.U16 [R239+UR4+0x8100], R163 ;  /* 0x008100a3ef007988 */ /* 0x000fe80008000404 */
[----:B------:R0:W-:Y:S04]  /*45e0*/  STS.U16 [R239+UR4+0x8500], R166 ;  /* 0x008500a6ef007988 */ /* 0x0001e80008000404 */
[----:B------:R-:W-:Y:S01]  /*45f0*/  STS.U16 [R240+UR4+0x8180], R164 ;  /* 0x008180a4f0007988 */ /* 0x000fe20008000404 */
[----:B0-----:R-:W-:-:S03]  /*4600*/  LOP3.LUT R239, R8, 0x40, RZ, 0x3c, !PT ;  /* 0x0000004008ef7812 */ /* 0x001fc600078e3cff */
[----:B------:R0:W-:Y:S04]  /*4610*/  STS.U16 [R240+UR4+0x8580], R230 ;  /* 0x008580e6f0007988 */ /* 0x0001e80008000404 */
[----:B------:R-:W-:Y:S04]  /*4620*/  STS.U16 [R239+UR4+0x8200], R165 ;  /* 0x008200a5ef007988 */ /* 0x000fe80008000404 */
[----:B------:R1:W-:Y:S01]  /*4630*/  STS.U16 [R239+UR4+0x8600], R231 ;  /* 0x008600e7ef007988 */ /* 0x0003e20008000404 */
[----:B0-----:R-:W-:-:S03]  /*4640*/  LOP3.LUT R240, R8, 0x60, RZ, 0x3c, !PT ;  /* 0x0000006008f07812 */ /* 0x001fc600078e3cff */
[----:B------:R-:W-:Y:S04]  /*4650*/  STS.U16 [R241+UR4+0x8280], R160 ;  /* 0x008280a0f1007988 */ /* 0x000fe80008000404 */
[----:B------:R-:W-:Y:S01]  /*4660*/  STS.U16 [R241+UR4+0x8680], R236 ;  /* 0x008680ecf1007988 */ /* 0x000fe20008000404 */
[----:B-1----:R-:W-:-:S03]  /*4670*/  LOP3.LUT R239, R8, 0x70, RZ, 0x3c, !PT ;  /* 0x0000007008ef7812 */ /* 0x002fc600078e3cff */
[----:B------:R-:W-:Y:S04]  /*4680*/  STS.U16 [R240+UR4+0x8300], R161 ;  /* 0x008300a1f0007988 */ /* 0x000fe80008000404 */
[----:B------:R-:W-:Y:S04]  /*4690*/  STS.U16 [R240+UR4+0x8700], R237 ;  /* 0x008700edf0007988 */ /* 0x000fe80008000404 */
[----:B------:R0:W-:Y:S04]  /*46a0*/  STS.U16 [R239+UR4+0x8380], R232 ;  /* 0x008380e8ef007988 */ /* 0x0001e80008000404 */
[----:B------:R1:W-:Y:S01]  /*46b0*/  STS.U16 [R239+UR4+0x8780], R238 ;  /* 0x008780eeef007988 */ /* 0x0003e20008000404 */
[----:B------:R2:W-:Y:S06]  /*46c0*/  MEMBAR.ALL.CTA ;  /* 0x0000000000007992 */ /* 0x0005ec0000008000 */
[----:B--2---:R-:W2:Y:S01]  /*46d0*/  FENCE.VIEW.ASYNC.S ;  /* 0x00000000000073c6 */ /* 0x004ea20000000000 */
[C---:B------:R-:W-:Y:S01]  /*46e0*/  IMAD.WIDE R230, R2.reuse, 0x2, R216 ;  /* 0x0000000202e67825 */ /* 0x040fe200078e02d8 */
[----:B--2---:R-:W-:Y:S03]  /*46f0*/  BAR.SYNC.DEFER_BLOCKING 0x0 ;  /* 0x0000000000007b1d */ /* 0x004fe60000010000 */
[----:B------:R-:W-:-:S03]  /*4700*/  IMAD.WIDE R234, R2, 0x2, R222 ;  /* 0x0000000202ea7825 */ /* 0x000fc600078e02de */
[----:B------:R-:W2:Y:S04]  /*4710*/  LDG.E.U16 R230, desc[UR6][R230.64] ;  /* 0x00000006e6e67981 */ /* 0x000ea8000c1e1500 */
[----:B0-----:R0:W3:Y:S04]  /*4720*/  LDG.E.U16 R232, desc[UR6][R156.64] ;  /* 0x000000069ce87981 */ /* 0x0010e8000c1e1500 */
[----:B------:R4:W5:Y:S04]  /*4730*/  LDG.E.U16 R229, desc[UR6][R154.64] ;  /* 0x000000069ae57981 */ /* 0x000968000c1e1500 */
[----:B------:R1:W2:Y:S01]  /*4740*/  LDG.E.U16 R231, desc[UR6][R152.64] ;  /* 0x0000000698e77981 */ /* 0x0002a2000c1e1500 */
[----:B0-----:R-:W-:-:S03]  /*4750*/  IMAD.WIDE R156, R2, 0x2, R210 ;  /* 0x00000002029c7825 */ /* 0x001fc600078e02d2 */
[----:B------:R-:W3:Y:S01]  /*4760*/  LDG.E.U16 R234, desc[UR6][R234.64] ;  /* 0x00000006eaea7981 */ /* 0x000ee2000c1e1500 */
[----:B----4-:R-:W-:-:S03]  /*4770*/  IMAD.WIDE R154, R2, 0x2, R204 ;  /* 0x00000002029a7825 */ /* 0x010fc600078e02cc */
[----:B------:R-:W4:Y:S01]  /*4780*/  LDG.E.U16 R242, desc[UR6][R242.64] ;  /* 0x00000006f2f27981 */ /* 0x000f22000c1e1500 */
[----:B-1----:R-:W-:-:S03]  /*4790*/  IMAD.WIDE R152, R2, 0x2, R206 ;  /* 0x0000000202987825 */ /* 0x002fc600078e02ce */
[----:B------:R0:W4:Y:S04]  /*47a0*/  LDG.E.U16 R244, desc[UR6][R154.64] ;  /* 0x000000069af47981 */ /* 0x000128000c1e1500 */
[----:B------:R1:W4:Y:S04]  /*47b0*/  LDG.E.U16 R235, desc[UR6][R156.64] ;  /* 0x000000069ceb7981 */ /* 0x000328000c1e1500 */
[----:B------:R1:W4:Y:S01]  /*47c0*/  LDG.E.U16 R243, desc[UR6][R152.64] ;  /* 0x0000000698f37981 */ /* 0x000322000c1e1500 */
[----:B0-----:R-:W-:-:S03]  /*47d0*/  IMAD.WIDE R154, R2, 0x2, R200 ;  /* 0x00000002029a7825 */ /* 0x001fc600078e02c8 */
[----:B------:R-:W5:Y:S01]  /*47e0*/  LDG.E.U16 R14, desc[UR6][R158.64] ;  /* 0x000000069e0e7981 */ /* 0x000f62000c1e1500 */
[----:B-1----:R-:W-:-:S03]  /*47f0*/  IMAD.WIDE R156, R2, 0x2, R198 ;  /* 0x00000002029c7825 */ /* 0x002fc600078e02c6 */
[----:B------:R-:W4:Y:S01]  /*4800*/  LDG.E.U16 R247, desc[UR6][R154.64] ;  /* 0x000000069af77981 */ /* 0x000f22000c1e1500 */
[----:B------:R-:W-:-:S03]  /*4810*/  IMAD.WIDE R152, R2, 0x2, R202 ;  /* 0x0000000202987825 */ /* 0x000fc600078e02ca */
[----:B------:R-:W4:Y:S04]  /*4820*/  LDG.E.U16 R249, desc[UR6][R156.64] ;  /* 0x000000069cf97981 */ /* 0x000f28000c1e1500 */
[----:B------:R0:W4:Y:S02]  /*4830*/  LDG.E.U16 R246, desc[UR6][R152.64] ;  /* 0x0000000698f67981 */ /* 0x000124000c1e1500 */
[----:B0-----:R-:W-:-:S06]  /*4840*/  WARPGROUP.ARRIVE ;  /* 0x00000000000079c5 */ /* 0x001fcc0000000000 */
[----:B------:R-:W-:Y:S04]  /*4850*/  HGMMA.64x16x16.F32.BF16 R160, gdesc[UR36].tnspA, RZ, !UPT ;  /* 0x2020000024a079f0 */ /* 0x000fe8000c7018ff */
[----:B------:R-:W-:Y:S04]  /*4860*/  HGMMA.64x16x16.F32.BF16 R160, gdesc[UR8].tnspA, R160 ;  /* 0x2020000008a079f0 */ /* 0x000fe800087018a0 */
[----:B------:R-:W-:Y:S04]  /*4870*/  HGMMA.64x16x16.F32.BF16 R160, gdesc[UR12].tnspA, R160 ;  /* 0x202000000ca079f0 */ /* 0x000fe800087018a0 */
[----:B------:R-:W-:Y:S04]  /*4880*/  HGMMA.64x16x16.F32.BF16 R160, gdesc[UR16].tnspA, R160 ;  /* 0x2020000010a079f0 */ /* 0x000fe800087018a0 */
[----:B------:R-:W-:Y:S04]  /*4890*/  HGMMA.64x16x16.F32.BF16 R160, gdesc[UR20].tnspA, R160 ;  /* 0x2020000014a079f0 */ /* 0x000fe800087018a0 */
[----:B------:R-:W-:Y:S01]  /*48a0*/  HGMMA.64x16x16.F32.BF16 R160, gdesc[UR24].tnspA, R160 ;  /* 0x2020000018a079f0 */ /* 0x000fe200087018a0 */
[----:B------:R-:W-:-:S03]  /*48b0*/  UIADD3.64 UR52, UR8, 0x380, URZ ;  /* 0x0000038008347897 */ /* 0x000fc6000fffe03f */
[----:B------:R-:W-:Y:S01]  /*48c0*/  HGMMA.64x16x16.F32.BF16 R160, gdesc[UR28].tnspA, R160 ;  /* 0x202000001ca079f0 */ /* 0x000fe200087018a0 */
[----:B------:R-:W-:Y:S01]  /*48d0*/  UMOV UR54, UR38 ;  /* 0x0000002600367c82 */ /* 0x000fe20008000000 */
[----:B------:R-:W-:Y:S01]  /*48e0*/  UMOV UR55, UR39 ;  /* 0x0000002700377c82 */ /* 0x000fe20008000000 */
[----:B------:R-:W-:Y:S01]  /*48f0*/  UIADD3.64 UR56, UR8, 0x400, URZ ;  /* 0x0000040008387897 */ /* 0x000fe2000fffe03f */
[----:B------:R-:W-:Y:S04]  /*4900*/  HGMMA.64x16x16.F32.BF16 R160, gdesc[UR32].tnspA, R160 ;  /* 0x2020000020a079f0 */ /* 0x000fe800087018a0 */
[----:B------:R-:W-:Y:S01]  /*4910*/  HGMMA.64x16x16.F32.BF16 R152, gdesc[UR52].tnspA, RZ, !UPT ;  /* 0x20200000349879f0 */ /* 0x000fe2000c7018ff */
[----:B------:R-:W-:Y:S01]  /*4920*/  UMOV UR58, UR10 ;  /* 0x0000000a003a7c82 */ /* 0x000fe20008000000 */
[----:B------:R-:W-:Y:S01]  /*4930*/  UMOV UR59, UR11 ;  /* 0x0000000b003b7c82 */ /* 0x000fe20008000000 */
[----:B------:R-:W-:-:S04]  /*4940*/  IMAD.WIDE R238, R2, 0x2, R194 ;  /* 0x0000000202ee7825 */ /* 0x000fc800078e02c2 */
[----:B------:R-:W-:Y:S02]  /*4950*/  IMAD.WIDE R236, R2, 0x2, R196 ;  /* 0x0000000202ec7825 */ /* 0x000fe400078e02c4 */
[----:B------:R0:W4:Y:S04]  /*4960*/  LDG.E.U16 R239, desc[UR6][R238.64] ;  /* 0x00000006eeef7981 */ /* 0x000128000c1e1500 */
[----:B------:R1:W4:Y:S01]  /*4970*/  LDG.E.U16 R251, desc[UR6][R236.64] ;  /* 0x00000006ecfb7981 */ /* 0x000322000c1e1500 */
[----:B------:R-:W-:Y:S01]  /*4980*/  HGMMA.64x16x16.F32.BF16 R152, gdesc[UR56].tnspA, R152 ;  /* 0x20200000389879f0 */ /* 0x000fe20008701898 */
[----:B0-----:R-:W-:Y:S01]  /*4990*/  MOV R238, UR36 ;  /* 0x0000002400ee7c02 */ /* 0x001fe20008000f00 */
[----:B------:R-:W-:Y:S01]  /*49a0*/  UIADD3.64 UR36, UR8, 0x480, URZ ;  /* 0x0000048008247897 */ /* 0x000fe2000fffe03f */
[----:B-1----:R-:W-:Y:S01]  /*49b0*/  MOV R236, UR39 ;  /* 0x0000002700ec7c02 */ /* 0x002fe20008000f00 */
[----:B------:R-:W-:Y:S01]  /*49c0*/  UMOV UR39, UR15 ;  /* 0x0000000f00277c82 */ /* 0x000fe20008000000 */
[----:B------:R-:W-:Y:S01]  /*49d0*/  MOV R237, UR38 ;  /* 0x0000002600ed7c02 */ /* 0x000fe20008000f00 */
[----:B------:R-:W-:-:S05]  /*49e0*/  UMOV UR38, UR14 ;  /* 0x0000000e00267c82 */ /* 0x000fca0008000000 */
[----:B------:R-:W-:Y:S01]  /*49f0*/  HGMMA.64x16x16.F32.BF16 R152, gdesc[UR36].tnspA, R152 ;  /* 0x20200000249879f0 */ /* 0x000fe20008701898 */
[----:B------:R-:W-:Y:S01]  /*4a00*/  UMOV UR42, UR18 ;  /* 0x00000012002a7c82 */ /* 0x000fe20008000000 */
[----:B------:R-:W-:Y:S02]  /*4a10*/  UMOV UR43, UR19 ;  /* 0x00000013002b7c82 */ /* 0x000fe40008000000 */
[----:B------:R-:W-:Y:S01]  /*4a20*/  HGMMA.64x16x16.F32.BF16 R152, gdesc[UR40].tnspA, R152 ;  /* 0x20200000289879f0 */ /* 0x000fe20008701898 */
[----:B------:R-:W-:Y:S01]  /*4a30*/  UMOV UR46, UR22 ;  /* 0x00000016002e7c82 */ /* 0x000fe20008000000 */
[----:B------:R-:W-:Y:S02]  /*4a40*/  UMOV UR47, UR23 ;  /* 0x00000017002f7c82 */ /* 0x000fe40008000000 */
[----:B------:R-:W-:Y:S01]  /*4a50*/  HGMMA.64x16x16.F32.BF16 R152, gdesc[UR44].tnspA, R152 ;  /* 0x202000002c9879f0 */ /* 0x000fe20008701898 */
[----:B------:R-:W-:Y:S01]  /*4a60*/  UMOV UR50, UR26 ;  /* 0x0000001a00327c82 */ /* 0x000fe20008000000 */
[----:B------:R-:W-:Y:S01]  /*4a70*/  UMOV UR51, UR27 ;  /* 0x0000001b00337c82 */ /* 0x000fe20008000000 */
[----:B------:R-:W-:-:S02]  /*4a80*/  R2UR UR53, R226 ;  /* 0x00000000e23572ca */ /* 0x000fc400000e0000 */
[----:B------:R-:W-:Y:S01]  /*4a90*/  R2UR UR52, R228 ;  /* 0x00000000e43472ca */ /* 0x000fe200000e0000 */
[----:B------:R-:W-:Y:S01]  /*4aa0*/  HGMMA.64x16x16.F32.BF16 R152, gdesc[UR48].tnspA, R152 ;  /* 0x20200000309879f0 */ /* 0x000fe20008701898 */
[----:B------:R-:W-:Y:S01]  /*4ab0*/  UMOV UR54, UR30 ;  /* 0x0000001e00367c82 */ /* 0x000fe20008000000 */
[----:B------:R-:W-:Y:S01]  /*4ac0*/  UMOV UR55, UR31 ;  /* 0x0000001f00377c82 */ /* 0x000fe20008000000 */
[----:B------:R-:W-:-:S06]  /*4ad0*/  IMAD.WIDE R240, R2, 0x2, R192 ;  /* 0x0000000202f07825 */ /* 0x000fcc00078e02c0 */
[----:B------:R0:W4:Y:S01]  /*4ae0*/  LDG.E.U16 R240, desc[UR6][R240.64] ;  /* 0x00000006f0f07981 */ /* 0x000122000c1e1500 */
[----:B------:R-:W-:Y:S02]  /*4af0*/  R2UR UR57, R233 ;  /* 0x00000000e93972ca */ /* 0x000fe400000e0000 */
[----:B------:R-:W-:Y:S01]  /*4b00*/  R2UR UR56, R15 ;  /* 0x000000000f3872ca */ /* 0x000fe200000e0000 */
[----:B------:R-:W-:Y:S01]  /*4b10*/  HGMMA.64x16x16.F32.BF16 R152, gdesc[UR52].tnspA, R152 ;  /* 0x20200000349879f0 */ /* 0x000fe20008701898 */
[----:B------:R-:W-:Y:S01]  /*4b20*/  UMOV UR58, UR34 ;  /* 0x00000022003a7c82 */ /* 0x000fe20008000000 */
[----:B------:R-:W-:Y:S01]  /*4b30*/  UMOV UR59, UR35 ;  /* 0x00000023003b7c82 */ /* 0x000fe20008000000 */
[----:B0-----:R-:W0:Y:S09]  /*4b40*/  S2R R241, SR_TID.X ;  /* 0x0000000000f17919 */ /* 0x001e320000002100 */
[----:B------:R-:W-:Y:S01]  /*4b50*/  HGMMA.64x16x16.F32.BF16 R152, gdesc[UR56].tnspA, R152, gsb0 ;  /* 0x20200000389879f0 */ /* 0x000fe20008001898 */
[----:B0-----:R-:W-:-:S05]  /*4b60*/  IMAD.SHL.U32 R241, R241, 0x2, RZ ;  /* 0x00000002f1f17824 */ /* 0x001fca00078e00ff */
[----:B------:R-:W-:Y:S01]  /*4b70*/  LOP3.LUT R241, R241, 0x6, RZ, 0xc0, !PT ;  /* 0x00000006f1f17812 */ /* 0x000fe200078ec0ff */
[----:B------:R-:W-:Y:S02]  /*4b80*/  WARPGROUP.DEPBAR.LE gsb0, 0x0 ;  /* 0x00008000000079c5 */ /* 0x000fe40000010000 */
[----:B------:R-:W-:Y:S01]  /*4b90*/  BAR.SYNC.DEFER_BLOCKING 0x0 ;  /* 0x0000000000007b1d */ /* 0x000fe20000010000 */
[----:B------:R-:W-:-:S05]  /*4ba0*/  FMUL R164, R164, UR61 ;  /* 0x0000003da4a47c20 */ /* 0x000fca0008400000 */
[----:B-----5:R0:W-:Y:S02]  /*4bb0*/  STS.U16 [R6+UR4+0x8100], R14 ;  /* 0x0081000e06007988 */ /* 0x0201e40008000404 */
[----:B0-----:R-:W-:-:S04]  /*4bc0*/  IADD3 R14, P0, R241, UR60, RZ ;  /* 0x0000003cf10e7c10 */ /* 0x001fc8000ff1e0ff */
[----:B------:R-:W-:-:S04]  /*4bd0*/  IADD3 R15, P2, R14, 0x8, RZ ;  /* 0x000000080e0f7810 */ /* 0x000fc80007f5e0ff */
[C---:B------:R-:W-:Y:S02]  /*4be0*/  ISETP.GT.U32.AND P3, PT, R15.reuse, R7, PT ;  /* 0x000000070f00720c */ /* 0x040fe40003f64070 */
[C---:B------:R-:W-:Y:S02]  /*4bf0*/  ISETP.GT.U32.AND P4, PT, R15.reuse, R250, PT ;  /* 0x000000fa0f00720c */ /* 0x040fe40003f84070 */
[----:B------:R-:W-:Y:S02]  /*4c00*/  ISETP.GT.U32.AND P1, PT, R15, R252, PT ;  /* 0x000000fc0f00720c */ /* 0x000fe40003f24070 */
[----:B------:R-:W-:-:S05]  /*4c10*/  IADD3.X R15, RZ, UR5, RZ, P0, !PT ;  /* 0x00000005ff0f7c10 */ /* 0x000fca00087fe4ff */
[----:B------:R-:W-:Y:S01]  /*4c20*/  IMAD.X R226, RZ, RZ, R15, P2 ;  /* 0x000000ffffe27224 */ /* 0x000fe200010e060f */
[----:B------:R-:W-:Y:S01]  /*4c30*/  ISETP.GT.U32.AND P6, PT, R14, R7, PT ;  /* 0x000000070e00720c */ /* 0x000fe20003fc4070 */
[----:B------:R-:W-:-:S03]  /*4c40*/  FMUL R160, R160, UR61 ;  /* 0x0000003da0a07c20 */ /* 0x000fc60008400000 */
[C---:B------:R-:W-:Y:S02]  /*4c50*/  ISETP.GT.U32.AND.EX P3, PT, R226.reuse, RZ, PT, P3 ;  /* 0x000000ffe200720c */ /* 0x040fe40003f64130 */
[C---:B------:R-:W-:Y:S02]  /*4c60*/  ISETP.GT.U32.AND.EX P4, PT, R226.reuse, RZ, PT, P4 ;  /* 0x000000ffe200720c */ /* 0x040fe40003f84140 */
[----:B------:R-:W-:Y:S01]  /*4c70*/  ISETP.GT.U32.AND.EX P1, PT, R226, RZ, PT, P1 ;  /* 0x000000ffe200720c */ /* 0x000fe20003f24110 */
[----:B------:R-:W-:Y:S01]  /*4c80*/  FMUL R226, R166, UR61 ;  /* 0x0000003da6e27c20 */ /* 0x000fe20008400000 */
[----:B------:R-:W-:Y:S02]  /*4c90*/  ISETP.GT.U32.AND.EX P6, PT, R15, RZ, PT, P6 ;  /* 0x000000ff0f00720c */ /* 0x000fe40003fc4160 */
[----:B------:R-:W-:Y:S02]  /*4ca0*/  FSEL R166, R164, -INF , !P3 ;  /* 0xff800000a4a67808 */ /* 0x000fe40005800000 */
[----:B------:R-:W-:-:S02]  /*4cb0*/  IADD3 R228, P3, R14, 0x9, RZ ;  /* 0x000000090ee47810 */ /* 0x000fc40007f7e0ff */
[----:B------:R-:W-:Y:S02]  /*4cc0*/  LOP3.LUT R241, R7, 0x8, RZ, 0xfc, !PT ;  /* 0x0000000807f17812 */ /* 0x000fe400078efcff */
[----:B------:R-:W-:Y:S02]  /*4cd0*/  FSEL R164, R160, -INF , !P6 ;  /* 0xff800000a0a47808 */ /* 0x000fe40007000000 */
[----:B------:R-:W-:Y:S02]  /*4ce0*/  ISETP.GE.U32.AND P5, PT, R14, R7, PT ;  /* 0x000000070e00720c */ /* 0x000fe40003fa6070 */
[----:B------:R-:W-:Y:S01]  /*4cf0*/  FSEL R160, R226, -INF , !P6 ;  /* 0xff800000e2a07808 */ /* 0x000fe20007000000 */
[----:B------:R-:W-:Y:S01]  /*4d00*/  IMAD.X R226, RZ, RZ, R15, P3 ;  /* 0x000000ffffe27224 */ /* 0x000fe200018e060f */
[----:B------:R-:W-:Y:S01]  /*4d10*/  ISETP.GT.U32.AND P0, PT, R14, R241, PT ;  /* 0x000000f10e00720c */ /* 0x000fe20003f04070 */
[----:B------:R-:W-:Y:S01]  /*4d20*/  FMUL R161, R161, UR61 ;  /* 0x0000003da1a17c20 */ /* 0x000fe20008400000 */
[----:B------:R-:W-:Y:S01]  /*4d30*/  ISETP.GT.U32.AND P3, PT, R228, R7, PT ;  /* 0x00000007e400720c */ /* 0x000fe20003f64070 */
[----:B------:R0:W-:Y:S01]  /*4d40*/  STS.U16 [R6+UR4+0x8400], R229 ;  /* 0x008400e506007988 */ /* 0x0001e20008000404 */
[C---:B------:R-:W-:Y:S01]  /*4d50*/  ISETP.GE.U32.AND.EX P5, PT, R15.reuse, RZ, PT, P5 ;  /* 0x000000ff0f00720c */ /* 0x040fe20003fa6150 */
[----:B------:R-:W-:Y:S01]  /*4d60*/  FMUL R162, R162, UR61 ;  /* 0x0000003da2a27c20 */ /* 0x000fe20008400000 */
[----:B------:R-:W-:-:S02]  /*4d70*/  ISETP.GT.U32.AND.EX P0, PT, R15, RZ, PT, P0 ;  /* 0x000000ff0f00720c */ /* 0x000fc40003f04100 */
[----:B------:R-:W-:Y:S01]  /*4d80*/  ISETP.GT.U32.AND.EX P3, PT, R226, RZ, PT, P3 ;  /* 0x000000ffe200720c */ /* 0x000fe20003f64130 */
[----:B0-----:R-:W-:Y:S01]  /*4d90*/  FMUL R229, R165, UR61 ;  /* 0x0000003da5e57c20 */ /* 0x001fe20008400000 */
[----:B------:R-:W-:Y:S02]  /*4da0*/  FSEL R165, R161, -INF , !P5 ;  /* 0xff800000a1a57808 */ /* 0x000fe40006800000 */
[----:B------:R-:W-:Y:S02]  /*4db0*/  FSEL R162, R162, -INF , !P0 ;  /* 0xff800000a2a27808 */ /* 0x000fe40004000000 */
[----:B------:R-:W-:Y:S02]  /*4dc0*/  FSEL R161, R229, -INF , !P3 ;  /* 0xff800000e5a17808 */ /* 0x000fe40005800000 */
[C---:B------:R-:W-:Y:S02]  /*4dd0*/  ISETP.GE.U32.AND P2, PT, R14.reuse, R241, PT ;  /* 0x000000f10e00720c */ /* 0x040fe40003f46070 */
[----:B------:R-:W-:-:S02]  /*4de0*/  ISETP.GT.U32.AND P6, PT, R14, R250, PT ;  /* 0x000000fa0e00720c */ /* 0x000fc40003fc4070 */
[C---:B------:R-:W-:Y:S02]  /*4df0*/  ISETP.GE.U32.AND P5, PT, R14.reuse, R250, PT ;  /* 0x000000fa0e00720c */ /* 0x040fe40003fa6070 */
[CC--:B------:R-:W-:Y:S02]  /*4e00*/  ISETP.GT.U32.AND P0, PT, R14.reuse, R252.reuse, PT ;  /* 0x000000fc0e00720c */ /* 0x0c0fe40003f04070 */
[----:B------:R-:W-:Y:S02]  /*4e10*/  ISETP.GE.U32.AND P3, PT, R14, R252, PT ;  /* 0x000000fc0e00720c */ /* 0x000fe40003f66070 */
[----:B------:R-:W-:-:S04]  /*4e20*/  FMNMX R14, R164, R165, !PT ;  /* 0x000000a5a40e7209 */ /* 0x000fc80007800000 */
[----:B------:R-:W-:-:S04]  /*4e30*/  FMNMX R14, R166, R14, !PT ;  /* 0x0000000ea60e7209 */ /* 0x000fc80007800000 */
[----:B------:R-:W-:Y:S01]  /*4e40*/  FMNMX R14, R161, R14, !PT ;  /* 0x0000000ea10e7209 */ /* 0x000fe20007800000 */
[----:B------:R-:W-:Y:S01]  /*4e50*/  FMUL R163, R163, UR61 ;  /* 0x0000003da3a37c20 */ /* 0x000fe20008400000 */
[----:B------:R-:W-:-:S03]  /*4e60*/  ISETP.GE.U32.AND.EX P2, PT, R15, RZ, PT, P2 ;  /* 0x000000ff0f00720c */ /* 0x000fc60003f46120 */
[----:B------:R-:W0:Y:S01]  /*4e70*/  SHFL.BFLY PT, R229, R14, 0x2, 0x1f ;  /* 0x0c401f000ee57f89 */ /* 0x000e2200000e0000 */
[C---:B------:R-:W-:Y:S02]  /*4e80*/  ISETP.GT.U32.AND.EX P6, PT, R15.reuse, RZ, PT, P6 ;  /* 0x000000ff0f00720c */ /* 0x040fe40003fc4160 */
[C---:B------:R-:W-:Y:S02]  /*4e90*/  ISETP.GE.U32.AND.EX P5, PT, R15.reuse, RZ, PT, P5 ;  /* 0x000000ff0f00720c */ /* 0x040fe40003fa6150 */
[C---:B------:R-:W-:Y:S02]  /*4ea0*/  ISETP.GT.U32.AND.EX P0, PT, R15.reuse, RZ, PT, P0 ;  /* 0x000000ff0f00720c */ /* 0x040fe40003f04100 */
[----:B------:R-:W-:Y:S02]  /*4eb0*/  ISETP.GE.U32.AND.EX P3, PT, R15, RZ, PT, P3 ;  /* 0x000000ff0f00720c */ /* 0x000fe40003f66130 */
[----:B------:R-:W-:Y:S02]  /*4ec0*/  FSEL R15, R163, -INF , !P2 ;  /* 0xff800000a30f7808 */ /* 0x000fe40005000000 */
[----:B------:R-:W-:Y:S01]  /*4ed0*/  ISETP.GT.U32.AND P2, PT, R228, R241, PT ;  /* 0x000000f1e400720c */ /* 0x000fe20003f44070 */
[----:B------:R-:W-:Y:S01]  /*4ee0*/  FMUL R163, R167, UR61 ;  /* 0x0000003da7a37c20 */ /* 0x000fe20008400000 */
[----:B------:R-:W-:Y:S01]  /*4ef0*/  FMNMX R167, R162, R15, !PT ;  /* 0x0000000fa2a77209 */ /* 0x000fe20007800000 */
[----:B------:R-:W-:Y:S01]  /*4f00*/  FMUL R152, R152, UR61 ;  /* 0x0000003d98987c20 */ /* 0x000fe20008400000 */
[----:B------:R-:W-:-:S02]  /*4f10*/  ISETP.GT.U32.AND.EX P2, PT, R226, RZ, PT, P2 ;  /* 0x000000ffe200720c */ /* 0x000fc40003f44120 */
[----:B------:R-:W-:Y:S02]  /*4f20*/  FMNMX R167, R160, R167, !PT ;  /* 0x000000a7a0a77209 */ /* 0x000fe40007800000 */
[----:B------:R-:W-:Y:S02]  /*4f30*/  FSEL R163, R163, -INF , !P2 ;  /* 0xff800000a3a37808 */ /* 0x000fe40005000000 */
[----:B------:R-:W-:Y:S02]  /*4f40*/  FSEL R152, R152, -INF , !P6 ;  /* 0xff80000098987808 */ /* 0x000fe40007000000 */
[C---:B------:R-:W-:Y:S02]  /*4f50*/  ISETP.GT.U32.AND P6, PT, R228.reuse, R250, PT ;  /* 0x000000fae400720c */ /* 0x040fe40003fc4070 */
[----:B------:R-:W-:Y:S02]  /*4f60*/  ISETP.GT.U32.AND P2, PT, R228, R252, PT ;  /* 0x000000fce400720c */ /* 0x000fe40003f44070 */
[----:B------:R-:W-:-:S02]  /*4f70*/  FMNMX R228, R163, R167, !PT ;  /* 0x000000a7a3e47209 */ /* 0x000fc40007800000 */
[----:B0-----:R-:W-:-:S03]  /*4f80*/  FMNMX R14, R14, R229, !PT ;  /* 0x000000e50e0e7209 */ /* 0x001fc60007800000 */
[----:B------:R-:W0:Y:S01]  /*4f90*/  SHFL.BFLY PT, R229, R228, 0x2, 0x1f ;  /* 0x0c401f00e4e57f89 */ /* 0x000e2200000e0000 */
[----:B------:R-:W-:-:S03]  /*4fa0*/  FMUL R153, R153, UR61 ;  /* 0x0000003d99997c20 */ /* 0x000fc60008400000 */
[----:B------:R-:W1:Y:S01]  /*4fb0*/  SHFL.BFLY PT, R167, R14, 0x1, 0x1f ;  /* 0x0c201f000ea77f89 */ /* 0x000e6200000e0000 */
[----:B------:R-:W-:Y:S01]  /*4fc0*/  FMUL R156, R156, UR61 ;  /* 0x0000003d9c9c7c20 */ /* 0x000fe20008400000 */
[----:B------:R-:W-:Y:S02]  /*4fd0*/  FSEL R153, R153, -INF , !P5 ;  /* 0xff80000099997808 */ /* 0x000fe40006800000 */
[C---:B------:R-:W-:Y:S02]  /*4fe0*/  ISETP.GT.U32.AND.EX P6, PT, R226.reuse, RZ, PT, P6 ;  /* 0x000000ffe200720c */ /* 0x040fe40003fc4160 */
[----:B------:R-:W-:Y:S02]  /*4ff0*/  ISETP.GT.U32.AND.EX P2, PT, R226, RZ, PT, P2 ;  /* 0x000000ffe200720c */ /* 0x000fe40003f44120 */
[----:B0-----:R-:W-:Y:S01]  /*5000*/  FMNMX R226, R228, R229, !PT ;  /* 0x000000e5e4e27209 */ /* 0x001fe20007800000 */
[----:B------:R-:W-:Y:S01]  /*5010*/  FMUL R228, R157, UR61 ;  /* 0x0000003d9de47c20 */ /* 0x000fe20008400000 */
[----:B------:R-:W-:-:S02]  /*5020*/  FMNMX R229, R152, R153, !PT ;  /* 0x0000009998e57209 */ /* 0x000fc40007800000 */
[----:B------:R-:W-:Y:S02]  /*5030*/  FSEL R157, R156, -INF , !P4 ;  /* 0xff8000009c9d7808 */ /* 0x000fe40006000000 */
[----:B------:R-:W-:Y:S02]  /*5040*/  FSEL R156, R228, -INF , !P6 ;  /* 0xff800000e49c7808 */ /* 0x000fe40007000000 */
[----:B------:R-:W-:Y:S02]  /*5050*/  FMNMX R228, R157, R229, !PT ;  /* 0x000000e59de47209 */ /* 0x000fe40007800000 */
[----:B------:R-:W0:Y:S02]  /*5060*/  SHFL.BFLY PT, R229, R226, 0x1, 0x1f ;  /* 0x0c201f00e2e57f89 */ /* 0x000e2400000e0000 */
[----:B------:R-:W-:Y:S02]  /*5070*/  FMNMX R228, R156, R228, !PT ;  /* 0x000000e49ce47209 */ /* 0x000fe40007800000 */
[----:B-1----:R-:W-:-:S03]  /*5080*/  FMNMX R14, R14, R167, !PT ;  /* 0x000000a70e0e7209 */ /* 0x002fc60007800000 */
[----:B------:R-:W1:Y:S01]  /*5090*/  SHFL.BFLY PT, R167, R228, 0x2, 0x1f ;  /* 0x0c401f00e4a77f89 */ /* 0x000e6200000e0000 */
[----:B------:R-:W-:Y:S01]  /*50a0*/  FMNMX R14, R14, R4, !PT ;  /* 0x000000040e0e7209 */ /* 0x000fe20007800000 */
[----:B------:R-:W-:Y:S01]  /*50b0*/  FMUL R154, R154, UR61 ;  /* 0x0000003d9a9a7c20 */ /* 0x000fe20008400000 */
[----:B------:R-:W-:Y:S01]  /*50c0*/  FMUL R158, R158, UR61 ;  /* 0x0000003d9e9e7c20 */ /* 0x000fe20008400000 */
[----:B------:R-:W-:Y:S01]  /*50d0*/  FMUL R159, R159, UR61 ;  /* 0x0000003d9f9f7c20 */ /* 0x000fe20008400000 */
[----:B0-----:R-:W-:Y:S01]  /*50e0*/  FMNMX R226, R226, R229, !PT ;  /* 0x000000e5e2e27209 */ /* 0x001fe20007800000 */
[----:B------:R-:W-:Y:S01]  /*50f0*/  FADD R229, R165, -R14 ;  /* 0x8000000ea5e57221 */ /* 0x000fe20000000000 */
[----:B------:R-:W-:Y:S01]  /*5100*/  FMUL R165, R155, UR61 ;  /* 0x0000003d9ba57c20 */ /* 0x000fe20008400000 */
[----:B------:R-:W-:Y:S02]  /*5110*/  FSEL R155, R154, -INF , !P0 ;  /* 0xff8000009a9b7808 */ /* 0x000fe40004000000 */
[----:B------:R-:W-:-:S02]  /*5120*/  FMUL R229, R229, 1.4426950216293334961 ;  /* 0x3fb8aa3be5e57820 */ /* 0x000fc40000400000 */
[----:B------:R-:W-:Y:S02]  /*5130*/  FSEL R154, R165, -INF , !P3 ;  /* 0xff800000a59a7808 */ /* 0x000fe40005800000 */
[----:B------:R0:W-:Y:S01]  /*5140*/  MUFU.EX2 R165, R229 ;  /* 0x000000e500a57308 */ /* 0x0001e20000000800 */
[----:B------:R-:W-:Y:S02]  /*5150*/  FSEL R158, R158, -INF , !P1 ;  /* 0xff8000009e9e7808 */ /* 0x000fe40004800000 */
[----:B-1----:R-:W-:Y:S02]  /*5160*/  FMNMX R167, R228, R167, !PT ;  /* 0x000000a7e4a77209 */ /* 0x002fe40007800000 */
[----:B------:R-:W-:Y:S02]  /*5170*/  FSEL R159, R159, -INF , !P2 ;  /* 0xff8000009f9f7808 */ /* 0x000fe40005000000 */
[----:B0-----:R-:W-:Y:S01]  /*5180*/  FMNMX R229, R155, R154, !PT ;  /* 0x0000009a9be57209 */ /* 0x001fe20007800000 */
[----:B------:R-:W0:Y:S03]  /*5190*/  SHFL.BFLY PT, R228, R167, 0x1, 0x1f ;  /* 0x0c201f00a7e47f89 */ /* 0x000e2600000e0000 */
[----:B------:R-:W-:-:S04]  /*51a0*/  FMNMX R229, R158, R229, !PT ;  /* 0x000000e59ee57209 */ /* 0x000fc80007800000 */
[----:B------:R-:W-:Y:S01]  /*51b0*/  FMNMX R229, R159, R229, !PT ;  /* 0x000000e59fe57209 */ /* 0x000fe20007800000 */
[----:B--2---:R-:W-:Y:S04]  /*51c0*/  STS.U16 [R6+UR4+0x8500], R231 ;  /* 0x008500e706007988 */ /* 0x004fe80008000404 */
[----:B------:R-:W1:Y:S01]  /*51d0*/  SHFL.BFLY PT, R231, R229, 0x2, 0x1f ;  /* 0x0c401f00e5e77f89 */ /* 0x000e6200000e0000 */
[----:B------:R-:W-:Y:S01]  /*51e0*/  FADD R161, R161, -R14 ;  /* 0x8000000ea1a17221 */ /* 0x000fe20000000000 */
[----:B0-----:R-:W-:-:S03]  /*51f0*/  FMNMX R228, R167, R228, !PT ;  /* 0x000000e4a7e47209 */ /* 0x001fc60007800000 */
[----:B------:R-:W-:Y:S01]  /*5200*/  FMUL R167, R161, 1.4426950216293334961 ;  /* 0x3fb8aa3ba1a77820 */ /* 0x000fe20000400000 */
[----:B------:R-:W-:Y:S01]  /*5210*/  FMNMX R161, R226, R3, !PT ;  /* 0x00000003e2a17209 */ /* 0x000fe20007800000 */
[----:B------:R-:W-:Y:S02]  /*5220*/  FADD R226, -R14, R4 ;  /* 0x000000040ee27221 */ /* 0x000fe40000000100 */
[----:B------:R0:W-:Y:S02]  /*5230*/  MUFU.EX2 R4, R167 ;  /* 0x000000a700047308 */ /* 0x0001e40000000800 */
[----:B------:R-:W-:Y:S01]  /*5240*/  FMUL R226, R226, 1.4426950216293334961 ;  /* 0x3fb8aa3be2e27820 */ /* 0x000fe20000400000 */
[----:B---3--:R-:W-:Y:S01]  /*5250*/  STS.U16 [R6+UR4+0x8200], R232 ;  /* 0x008200e806007988 */ /* 0x008fe20008000404 */
[----:B-1----:R-:W-:Y:S01]  /*5260*/  FMNMX R231, R229, R231, !PT ;  /* 0x000000e7e5e77209 */ /* 0x002fe20007800000 */
[----:B0-----:R-:W-:-:S03]  /*5270*/  FADD R167, R162, -R161 ;  /* 0x800000a1a2a77221 */ /* 0x001fc60000000000 */
[----:B------:R0:W1:Y:S01]  /*5280*/  MUFU.EX2 R162, R226 ;  /* 0x000000e200a27308 */ /* 0x0000620000000800 */
[----:B------:R-:W2:Y:S01]  /*5290*/  SHFL.BFLY PT, R232, R231, 0x1, 0x1f ;  /* 0x0c201f00e7e87f89 */ /* 0x000ea200000e0000 */
[----:B------:R-:W-:Y:S01]  /*52a0*/  FMUL R167, R167, 1.4426950216293334961 ;  /* 0x3fb8aa3ba7a77820 */ /* 0x000fe20000400000 */
[--C-:B------:R-:W-:Y:S01]  /*52b0*/  FADD R163, R163, -R161.reuse ;  /* 0x800000a1a3a37221 */ /* 0x100fe20000000000 */
[----:B0-----:R-:W-:-:S04]  /*52c0*/  FADD R226, R15, -R161 ;  /* 0x800000a10fe27221 */ /* 0x001fc80000000000 */
[----:B------:R0:W-:Y:S01]  /*52d0*/  MUFU.EX2 R15, R167 ;  /* 0x000000a7000f7308 */ /* 0x0001e20000000800 */
[----:B------:R-:W-:Y:S01]  /*52e0*/  FMUL R226, R226, 1.4426950216293334961 ;  /* 0x3fb8aa3be2e27820 */ /* 0x000fe20000400000 */
[----:B0-----:R-:W-:-:S06]  /*52f0*/  FADD R167, R160, -R161 ;  /* 0x800000a1a0a77221 */ /* 0x001fcc0000000000 */
[----:B------:R0:W-:Y:S01]  /*5300*/  MUFU.EX2 R160, R226 ;  /* 0x000000e200a07308 */ /* 0x0001e20000000800 */
[----:B------:R-:W-:Y:S01]  /*5310*/  STS.U16 [R6+UR4+0x8000], R234 ;  /* 0x008000ea06007988 */ /* 0x000fe20008000404 */
[----:B0-----:R-:W-:Y:S01]  /*5320*/  FMUL R226, R163, 1.4426950216293334961 ;  /* 0x3fb8aa3ba3e27820 */ /* 0x001fe20000400000 */
[----:B------:R-:W-:Y:S02]  /*5330*/  FMNMX R163, R228, R0, !PT ;  /* 0x00000000e4a37209 */ /* 0x000fe40007800000 */
[----:B------:R-:W-:Y:S01]  /*5340*/  STS.U16 [R6+UR4+0x8300], R230 ;  /* 0x008300e606007988 */ /* 0x000fe20008000404 */
[----:B------:R-:W-:-:S03]  /*5350*/  FADD R228, -R161, R3 ;  /* 0x00000003a1e47221 */ /* 0x000fc60000000100 */
[----:B----4-:R-:W-:Y:S01]  /*5360*/  STS.U16 [R6+UR4+0x8600], R235 ;  /* 0x008600eb06007988 */ /* 0x010fe20008000404 */
[----:B------:R-:W-:-:S03]  /*5370*/  FADD R152, R152, -R163 ;  /* 0x800000a398987221 */ /* 0x000fc60000000000 */
        /* <DEDUP_REMOVED lines=9> */
[----:B------:R-:W-:Y:S01]  /*5410*/  FMUL R152, R152, 1.4426950216293334961 ;  /* 0x3fb8aa3b98987820 */ /* 0x000fe20000400000 */
[----:B------:R3:W-:Y:S06]  /*5420*/  MEMBAR.ALL.CTA ;  /* 0x0000000000007992 */ /* 0x0007ec0000008000 */
[----:B---3--:R-:W3:Y:S01]  /*5430*/  FENCE.VIEW.ASYNC.S ;  /* 0x00000000000073c6 */ /* 0x008ee20000000000 */
[----:B------:R4:W-:Y:S01]  /*5440*/  MUFU.EX2 R3, R226 ;  /* 0x000000e200037308 */ /* 0x0009e20000000800 */
[----:B--2---:R-:W-:Y:S01]  /*5450*/  FMNMX R232, R231, R232, !PT ;  /* 0x000000e8e7e87209 */ /* 0x004fe20007800000 */
[----:B----4-:R-:W-:-:S06]  /*5460*/  FMUL R226, R228, 1.4426950216293334961 ;  /* 0x3fb8aa3be4e27820 */ /* 0x010fcc0000400000 */
[----:B------:R2:W-:Y:S02]  /*5470*/  MUFU.EX2 R228, R152 ;  /* 0x0000009800e47308 */ /* 0x0005e40000000800 */
[----:B--2---:R-:W-:Y:S01]  /*5480*/  FADD R152, -R163, R0 ;  /* 0x00000000a3987221 */ /* 0x004fe20000000100 */
[----:B------:R-:W-:-:S03]  /*5490*/  FMNMX R0, R232, R9, !PT ;  /* 0x00000009e8007209 */ /* 0x000fc60007800000 */
[----:B------:R-:W-:Y:S01]  /*54a0*/  FMUL R152, R152, 1.4426950216293334961 ;  /* 0x3fb8aa3b98987820 */ /* 0x000fe20000400000 */
[--C-:B------:R-:W-:Y:S01]  /*54b0*/  FADD R164, R164, -R14.reuse ;  /* 0x8000000ea4a47221 */ /* 0x100fe20000000000 */
[----:B------:R-:W-:Y:S02]  /*54c0*/  FADD R166, R166, -R14 ;  /* 0x8000000ea6a67221 */ /* 0x000fe40000000000 */
[----:B------:R2:W-:Y:S01]  /*54d0*/  MUFU.EX2 R232, R152 ;  /* 0x0000009800e87308 */ /* 0x0005e20000000800 */
[--C-:B------:R-:W-:Y:S01]  /*54e0*/  FADD R153, R153, -R163.reuse ;  /* 0x800000a399997221 */ /* 0x100fe20000000000 */
[--C-:B------:R-:W-:Y:S01]  /*54f0*/  FADD R157, R157, -R163.reuse ;  /* 0x800000a39d9d7221 */ /* 0x100fe20000000000 */
[----:B------:R-:W-:Y:S01]  /*5500*/  FADD R156, R156, -R163 ;  /* 0x800000a39c9c7221 */ /* 0x000fe20000000000 */
[--C-:B------:R-:W-:Y:S01]  /*5510*/  FADD R155, R155, -R0.reuse ;  /* 0x800000009b9b7221 */ /* 0x100fe20000000000 */
[--C-:B------:R-:W-:Y:S01]  /*5520*/  FADD R154, R154, -R0.reuse ;  /* 0x800000009a9a7221 */ /* 0x100fe20000000000 */
[--C-:B------:R-:W-:Y:S01]  /*5530*/  FADD R158, R158, -R0.reuse ;  /* 0x800000009e9e7221 */ /* 0x100fe20000000000 */
[----:B------:R-:W-:Y:S01]  /*5540*/  FADD R159, R159, -R0 ;  /* 0x800000009f9f7221 */ /* 0x000fe20000000000 */
[----:B--2---:R-:W-:Y:S01]  /*5550*/  FADD R152, -R0, R9 ;  /* 0x0000000900987221 */ /* 0x004fe20000000100 */
[----:B------:R-:W-:Y:S01]  /*5560*/  FMUL R164, R164, 1.4426950216293334961 ;  /* 0x3fb8aa3ba4a47820 */ /* 0x000fe20000400000 */
        /* <DEDUP_REMOVED lines=10> */
[----:B------:R-:W2:Y:S08]  /*5610*/  MUFU.EX2 R226, R226 ;  /* 0x000000e200e27308 */ /* 0x000eb00000000800 */
[----:B0-----:R-:W0:Y:S08]  /*5620*/  MUFU.EX2 R239, R152 ;  /* 0x0000009800ef7308 */ /* 0x001e300000000800 */
[----:B------:R-:W4:Y:S08]  /*5630*/  MUFU.EX2 R164, R164 ;  /* 0x000000a400a47308 */ /* 0x000f300000000800 */
[----:B------:R-:W5:Y:S08]  /*5640*/  MUFU.EX2 R166, R166 ;  /* 0x000000a600a67308 */ /* 0x000f700000000800 */
[----:B------:R-:W3:Y:S08]  /*5650*/  MUFU.EX2 R167, R167 ;  /* 0x000000a700a77308 */ /* 0x000ef00000000800 */
[----:B------:R5:W3:Y:S08]  /*5660*/  MUFU.EX2 R229, R153 ;  /* 0x0000009900e57308 */ /* 0x000af00000000800 */
[----:B------:R-:W-:Y:S08]  /*5670*/  MUFU.EX2 R230, R157 ;  /* 0x0000009d00e67308 */ /* 0x000ff00000000800 */
[----:B------:R-:W3:Y:S08]  /*5680*/  MUFU.EX2 R231, R156 ;  /* 0x0000009c00e77308 */ /* 0x000ef00000000800 */
[----:B------:R-:W-:Y:S08]  /*5690*/  MUFU.EX2 R233, R155 ;  /* 0x0000009b00e97308 */ /* 0x000ff00000000800 */
[----:B------:R3:W3:Y:S08]  /*56a0*/  MUFU.EX2 R234, R154 ;  /* 0x0000009a00ea7308 */ /* 0x0006f00000000800 */
[----:B------:R3:W-:Y:S08]  /*56b0*/  MUFU.EX2 R235, R158 ;  /* 0x0000009e00eb7308 */ /* 0x0007f00000000800 */
[----:B------:R-:W3:Y:S01]  /*56c0*/  MUFU.EX2 R9, R159 ;  /* 0x0000009f00097308 */ /* 0x000ee20000000800 */
[----:B------:R-:W-:-:S02]  /*56d0*/  R2UR UR38, R16 ;  /* 0x00000000102672ca */ /* 0x000fc400000e0000 */
[----:B------:R-:W-:Y:S01]  /*56e0*/  R2UR UR39, R17 ;  /* 0x00000000112772ca */ /* 0x000fe200000e0000 */
[-C--:B-1----:R-:W-:Y:S01]  /*56f0*/  FMUL R88, R88, R162.reuse ;  /* 0x000000a258587220 */ /* 0x082fe20000400000 */
[-C--:B------:R-:W-:Y:S01]  /*5700*/  FMUL R89, R89, R162.reuse ;  /* 0x000000a259597220 */ /* 0x080fe20000400000 */
        /* <DEDUP_REMOVED lines=29> */
[----:B------:R-:W-:Y:S01]  /*58e0*/  FMUL R149, R149, R162 ;  /* 0x000000a295957220 */ /* 0x000fe20000400000 */
[-C--:B--2---:R-:W-:Y:S01]  /*58f0*/  FMUL R90, R90, R226.reuse ;  /* 0x000000e25a5a7220 */ /* 0x084fe20000400000 */
        /* <DEDUP_REMOVED lines=63> */
[-C--:B0-----:R-:W-:Y:S01]  /*5cf0*/  FMUL R26, R26, R239.reuse ;  /* 0x000000ef1a1a7220 */ /* 0x081fe20000400000 */
        /* <DEDUP_REMOVED lines=31> */
[----:B----4-:R-:W-:-:S02]  /*5ef0*/  F2FP.BF16.F32.PACK_AB R152, R165, R164 ;  /* 0x000000a4a598723e */ /* 0x010fc400000010ff */
[----:B-----5:R-:W-:Y:S02]  /*5f00*/  F2FP.BF16.F32.PACK_AB R153, R160, R15 ;  /* 0x0000000fa099723e */ /* 0x020fe400000010ff */
[----:B---3--:R-:W-:Y:S02]  /*5f10*/  F2FP.BF16.F32.PACK_AB R154, R4, R166 ;  /* 0x000000a6049a723e */ /* 0x008fe400000010ff */
[----:B------:R-:W-:Y:S02]  /*5f20*/  F2FP.BF16.F32.PACK_AB R155, R3, R167 ;  /* 0x000000a7039b723e */ /* 0x000fe400000010ff */
[----:B------:R-:W-:Y:S02]  /*5f30*/  F2FP.BF16.F32.PACK_AB R156, R229, R228 ;  /* 0x000000e4e59c723e */ /* 0x000fe400000010ff */
[----:B------:R-:W-:Y:S02]  /*5f40*/  F2FP.BF16.F32.PACK_AB R158, R231, R230 ;  /* 0x000000e6e79e723e */ /* 0x000fe400000010ff */
[----:B------:R-:W-:-:S02]  /*5f50*/  F2FP.BF16.F32.PACK_AB R157, R234, R233 ;  /* 0x000000e9ea9d723e */ /* 0x000fc400000010ff */
[----:B------:R-:W-:Y:S01]  /*5f60*/  F2FP.BF16.F32.PACK_AB R159, R9, R235 ;  /* 0x000000eb099f723e */ /* 0x000fe200000010ff */
[----:B------:R-:W-:Y:S06]  /*5f70*/  BAR.SYNC.DEFER_BLOCKING 0x0 ;  /* 0x0000000000007b1d */ /* 0x000fec0000010000 */
[----:B------:R-:W-:Y:S01]  /*5f80*/  UMOV UR42, UR38 ;  /* 0x00000026002a7c82 */ /* 0x000fe20008000000 */
[----:B------:R-:W-:Y:S01]  /*5f90*/  UMOV UR43, UR39 ;  /* 0x00000027002b7c82 */ /* 0x000fe20008000000 */
[----:B------:R-:W-:Y:S01]  /*5fa0*/  FADD R160, R15, R160 ;  /* 0x000000a00fa07221 */ /* 0x000fe20000000000 */
[----:B------:R-:W-:-:S06]  /*5fb0*/  WARPGROUP.ARRIVE ;  /* 0x00000000000079c5 */ /* 0x000fcc0000000000 */
[----:B------:R-:W-:-:S12]  /*5fc0*/  HGMMA.64x128x16.F32.BF16 R88, R152, gdesc[UR36], R88 ;  /* 0x01e0002498587df0 */ /* 0x000fd80008701858 */
[----:B------:R-:W-:Y:S01]  /*5fd0*/  HGMMA.64x128x16.F32.BF16 R24, R156, gdesc[UR40], R24, gsb0 ;  /* 0x01e000289c187df0 */ /* 0x000fe20008001818 */
[----:B------:R-:W-:Y:S01]  /*5fe0*/  FADD R160, R167, R160 ;  /* 0x000000a0a7a07221 */ /* 0x000fe20000000000 */
[----:B------:R-:W-:Y:S01]  /*5ff0*/  FADD R229, R228, R229 ;  /* 0x000000e5e4e57221 */ /* 0x000fe20000000000 */
[----:B------:R-:W-:Y:S02]  /*6000*/  FADD R165, R164, R165 ;  /* 0x000000a5a4a57221 */ /* 0x000fe40000000000 */
[----:B------:R-:W-:Y:S01]  /*6010*/  FADD R3, R3, R160 ;  /* 0x000000a003037221 */ /* 0x000fe20000000000 */
[----:B------:R-:W-:Y:S01]  /*6020*/  FADD R230, R230, R229 ;  /* 0x000000e5e6e67221 */ /* 0x000fe20000000000 */
[----:B------:R-:W-:-:S03]  /*6030*/  FADD R165, R166, R165 ;  /* 0x000000a5a6a57221 */ /* 0x000fc60000000000 */
[----:B------:R-:W0:Y:S01]  /*6040*/  SHFL.BFLY PT, R160, R3, 0x2, 0x1f ;  /* 0x0c401f0003a07f89 */ /* 0x000e2200000e0000 */
[----:B------:R-:W-:Y:S01]  /*6050*/  FADD R230, R231, R230 ;  /* 0x000000e6e7e67221 */ /* 0x000fe20000000000 */
[----:B------:R-:W-:-:S04]  /*6060*/  FADD R4, R4, R165 ;  /* 0x000000a504047221 */ /* 0x000fc80000000000 */
[----:B------:R-:W1:Y:S01]  /*6070*/  SHFL.BFLY PT, R165, R230, 0x2, 0x1f ;  /* 0x0c401f00e6a57f89 */ /* 0x000e6200000e0000 */
[----:B------:R-:W-:-:S03]  /*6080*/  FADD R234, R233, R234 ;  /* 0x000000eae9ea7221 */ /* 0x000fc60000000000 */
[----:B------:R-:W2:Y:S01]  /*6090*/  SHFL.BFLY PT, R15, R4, 0x2, 0x1f ;  /* 0x0c401f00040f7f89 */ /* 0x000ea200000e0000 */
[----:B------:R-:W-:Y:S01]  /*60a0*/  FADD R234, R235, R234 ;  /* 0x000000eaebea7221 */ /* 0x000fe20000000000 */
[----:B------:R-:W3:Y:S03]  /*60b0*/  S2R R241, SR_CTAID.X ;  /* 0x0000000000f17919 */ /* 0x000ee60000002500 */
[----:B------:R-:W-:-:S05]  /*60c0*/  FADD R234, R9, R234 ;  /* 0x000000ea09ea7221 */ /* 0x000fca0000000000 */
[----:B------:R-:W4:Y:S01]  /*60d0*/  SHFL.BFLY PT, R167, R234, 0x2, 0x1f ;  /* 0x0c401f00eaa77f89 */ /* 0x000f2200000e0000 */
[----:B0-----:R-:W-:-:S05]  /*60e0*/  FADD R9, R3, R160 ;  /* 0x000000a003097221 */ /* 0x001fca0000000000 */
[----:B------:R-:W0:Y:S01]  /*60f0*/  SHFL.BFLY PT, R164, R9, 0x1, 0x1f ;  /* 0x0c201f0009a47f89 */ /* 0x000e2200000e0000 */
[----:B-1----:R-:W-:Y:S01]  /*6100*/  FADD R165, R230, R165 ;  /* 0x000000a5e6a57221 */ /* 0x002fe20000000000 */
[----:B--2---:R-:W-:-:S04]  /*6110*/  FADD R15, R4, R15 ;  /* 0x0000000f040f7221 */ /* 0x004fc80000000000 */
[----:B------:R-:W1:Y:S01]  /*6120*/  SHFL.BFLY PT, R4, R165, 0x1, 0x1f ;  /* 0x0c201f00a5047f89 */ /* 0x000e6200000e0000 */
[----:B------:R-:W-:Y:S01]  /*6130*/  UIADD3 UR60, UP0, UR60, 0x10, URZ ;  /* 0x000000103c3c7890 */ /* 0x000fe2000ff1e03f */
[----:B----4-:R-:W-:Y:S02]  /*6140*/  FADD R167, R234, R167 ;  /* 0x000000a7eaa77221 */ /* 0x010fe40000000000 */
[----:B------:R-:W2:Y:S01]  /*6150*/  SHFL.BFLY PT, R160, R15, 0x1, 0x1f ;  /* 0x0c201f000fa07f89 */ /* 0x000ea200000e0000 */
[----:B---3--:R-:W-:Y:S01]  /*6160*/  SHF.L.U32 R241, R241, 0x7, RZ ;  /* 0x00000007f1f17819 */ /* 0x008fe200000006ff */
[----:B------:R-:W-:Y:S02]  /*6170*/  UIADD3.X UR5, URZ, UR5, URZ, UP0, !UPT ;  /* 0x000000053f057290 */ /* 0x000fe400087fe43f */
[----:B------:R-:W3:Y:S02]  /*6180*/  SHFL.BFLY PT, R166, R167, 0x1, 0x1f ;  /* 0x0c201f00a7a67f89 */ /* 0x000ee400000e0000 */
[----:B------:R-:W-:-:S02]  /*6190*/  VIADD R241, R241, 0x80 ;  /* 0x00000080f1f17836 */ /* 0x000fc40000000000 */
[----:B0-----:R-:W-:-:S04]  /*61a0*/  FADD R3, R9, R164 ;  /* 0x000000a409037221 */ /* 0x001fc80000000000 */
[----:B------:R-:W-:Y:S01]  /*61b0*/  FFMA R11, R226, R11, R3 ;  /* 0x0000000be20b7223 */ /* 0x000fe20000000003 */
[----:B------:R-:W-:Y:S01]  /*61c0*/  ISETP.LE.U32.AND P0, PT, R241, UR60, PT ;  /* 0x0000003cf1007c0c */ /* 0x000fe2000bf03070 */
[----:B-1----:R-:W-:Y:S01]  /*61d0*/  FADD R3, R165, R4 ;  /* 0x00000004a5037221 */ /* 0x002fe20000000000 */
[----:B------:R-:W-:-:S05]  /*61e0*/  IMAD.U32 R4, RZ, RZ, UR5 ;  /* 0x00000005ff047e24 */ /* 0x000fca000f8e00ff */
[----:B------:R-:W-:Y:S02]  /*61f0*/  ISETP.GE.U32.AND.EX P0, PT, R4, RZ, PT, P0 ;  /* 0x000000ff0400720c */ /* 0x000fe40003f06100 */
[----:B------:R-:W-:Y:S01]  /*6200*/  R2UR UR39, R236 ;  /* 0x00000000ec2772ca */ /* 0x000fe200000e0000 */
[----:B--2---:R-:W-:Y:S01]  /*6210*/  FADD R229, R15, R160 ;  /* 0x000000a00fe57221 */ /* 0x004fe20000000000 */
[----:B------:R-:W-:Y:S02]  /*6220*/  R2UR UR38, R237 ;  /* 0x00000000ed2672ca */ /* 0x000fe400000e0000 */
[----:B------:R-:W-:Y:S01]  /*6230*/  R2UR UR36, R238 ;  /* 0x00000000ee2472ca */ /* 0x000fe200000e0000 */
[----:B---3--:R-:W-:Y:S01]  /*6240*/  FADD R166, R167, R166 ;  /* 0x000000a6a7a67221 */ /* 0x008fe20000000000 */
[----:B------:R-:W-:Y:S01]  /*6250*/  FFMA R12, R232, R12, R3 ;  /* 0x0000000ce80c7223 */ /* 0x000fe20000000003 */
[----:B------:R-:W-:Y:S01]  /*6260*/  IMAD.MOV.U32 R15, RZ, RZ, R0 ;  /* 0x000000ffff0f7224 */ /* 0x000fe200078e0000 */
[----:B------:R-:W-:Y:S01]  /*6270*/  MOV R9, R0 ;  /* 0x0000000000097202 */ /* 0x000fe20000000f00 */
[----:B------:R-:W-:Y:S01]  /*6280*/  FFMA R10, R162, R10, R229 ;  /* 0x0000000aa20a7223 */ /* 0x000fe200000000e5 */
[----:B------:R-:W-:Y:S01]  /*6290*/  FFMA R13, R239, R13, R166 ;  /* 0x0000000def0d7223 */ /* 0x000fe200000000a6 */
[----:B------:R-:W-:Y:S01]  /*62a0*/  LEA R2, R245, R2, 0x4 ;  /* 0x00000002f5027211 */ /* 0x000fe200078e20ff */
[----:B------:R-:W-:Y:S01]  /*62b0*/  IMAD R5, R227, 0x10, R5 ;  /* 0x00000010e3057824 */ /* 0x000fe200078e0205 */
[----:B------:R-:W-:Y:S01]  /*62c0*/  MOV R4, R14 ;  /* 0x0000000e00047202 */ /* 0x000fe20000000f00 */
[----:B------:R-:W-:-:S02]  /*62d0*/  IMAD.MOV.U32 R0, RZ, RZ, R163 ;  /* 0x000000ffff007224 */ /* 0x000fc400078e00a3 */
[----:B------:R-:W-:Y:S01]  /*62e0*/  IMAD.MOV.U32 R3, RZ, RZ, R161 ;  /* 0x000000ffff037224 */ /* 0x000fe200078e00a1 */
[----:B------:R-:W-:Y:S02]  /*62f0*/  WARPGROUP.DEPBAR.LE gsb0, 0x0 ;  /* 0x00008000000079c5 */ /* 0x000fe40000010000 */
[----:B------:R-:W-:Y:S05]  /*6300*/  @!P0 BRA `(.L_x_1) ;  /* 0xffffffdc00e48947 */ /* 0x000fea000383ffff */
.L_x_0:
[----:B------:R-:W0:Y:S01]  /*6310*/  S2R R0, SR_TID.X ;  /* 0x0000000000007919 */ /* 0x000e220000002100 */
[----:B------:R-:W-:Y:S01]  /*6320*/  FSETP.GT.AND P3, PT, |R13|, 8.50705917302346158658e+37, PT ;  /* 0x7e8000000d00780b */ /* 0x000fe20003f64200 */
[----:B------:R-:W-:Y:S01]  /*6330*/  FMUL R7, R82, 0.25 ;  /* 0x3e80000052077820 */ /* 0x000fe20000400000 */
[----:B------:R-:W-:Y:S01]  /*6340*/  FMUL R9, R26, 0.25 ;  /* 0x3e8000001a097820 */ /* 0x000fe20000400000 */
[----:B------:R-:W1:Y:S01]  /*6350*/  S2R R2, SR_TID.X ;  /* 0x0000000000027919 */ /* 0x000e620000002100 */
[C---:B------:R-:W-:Y:S01]  /*6360*/  FSETP.GT.AND P0, PT, |R11|.reuse, 8.50705917302346158658e+37, PT ;  /* 0x7e8000000b00780b */ /* 0x040fe20003f04200 */
[----:B------:R-:W-:Y:S01]  /*6370*/  FMUL R16, R11, 8388608 ;  /* 0x4b0000000b107820 */ /* 0x000fe20000400000 */
[----:B------:R-:W-:Y:S01]  /*6380*/  FSEL R82, R7, R82, P3 ;  /* 0x0000005207527208 */ /* 0x000fe20001800000 */
[----:B------:R-:W-:Y:S01]  /*6390*/  FMUL R7, R70, 0.25 ;  /* 0x3e80000046077820 */ /* 0x000fe20000400000 */
[----:B------:R-:W-:Y:S01]  /*63a0*/  FSEL R26, R9, R26, P3 ;  /* 0x0000001a091a7208 */ /* 0x000fe20001800000 */
[----:B------:R-:W-:Y:S01]  /*63b0*/  FMUL R9, R80, 0.25 ;  /* 0x3e80000050097820 */ /* 0x000fe20000400000 */
[----:B------:R-:W-:Y:S01]  /*63c0*/  FSETP.GEU.AND P6, PT, R11, 1.175494350822287508e-38, PT ;  /* 0x008000000b00780b */ /* 0x000fe20003fce000 */
[----:B------:R-:W-:Y:S01]  /*63d0*/  FMUL R17, R92, 0.25 ;  /* 0x3e8000005c117820 */ /* 0x000fe20000400000 */
[----:B------:R-:W-:Y:S01]  /*63e0*/  FSEL R70, R7, R70, P3 ;  /* 0x0000004607467208 */ /* 0x000fe20001800000 */
[----:B------:R-:W-:Y:S01]  /*63f0*/  FMUL R7, R62, 0.25 ;  /* 0x3e8000003e077820 */ /* 0x000fe20000400000 */
[----:B------:R-:W-:Y:S01]  /*6400*/  FSEL R16, R16, R11, !P6 ;  /* 0x0000000b10107208 */ /* 0x000fe20007000000 */
[----:B------:R-:W-:Y:S01]  /*6410*/  BAR.SYNC.DEFER_BLOCKING 0x0 ;  /* 0x0000000000007b1d */ /* 0x000fe20000010000 */
[----:B------:R-:W-:-:S02]  /*6420*/  FSEL R22, RZ, -23, P6 ;  /* 0xc1b80000ff167808 */ /* 0x000fc40003000000 */
[----:B------:R-:W-:Y:S01]  /*6430*/  FSEL R62, R7, R62, P3 ;  /* 0x0000003e073e7208 */ /* 0x000fe20001800000 */
[----:B------:R-:W-:Y:S01]  /*6440*/  FMUL R7, R50, 0.25 ;  /* 0x3e80000032077820 */ /* 0x000fe20000400000 */
[----:B------:R-:W-:Y:S01]  /*6450*/  FSETP.GEU.AND P6, PT, |R13|, 1.175494350822287508e-38, PT ;  /* 0x008000000d00780b */ /* 0x000fe20003fce200 */
[----:B------:R-:W-:Y:S02]  /*6460*/  VIADD R153, R16, 0xc0cafb0d ;  /* 0xc0cafb0d10997836 */ /* 0x000fe40000000000 */
[----:B------:R-:W2:Y:S01]  /*6470*/  S2UR UR10, SR_CTAID.Y ;  /* 0x00000000000a79c3 */ /* 0x000ea20000002600 */
[----:B------:R-:W-:Y:S01]  /*6480*/  ULDC.64 UR8, c[0x0][0x270] ;  /* 0x00009c0000087ab9 */ /* 0x000fe20000000a00 */
[----:B------:R-:W-:Y:S01]  /*6490*/  FSEL R50, R7, R50, P3 ;  /* 0x0000003207327208 */ /* 0x000fe20001800000 */
[----:B------:R-:W-:Y:S01]  /*64a0*/  FMUL R7, R42, 0.25 ;  /* 0x3e8000002a077820 */ /* 0x000fe20000400000 */
[----:B------:R-:W-:-:S04]  /*64b0*/  LOP3.LUT R153, R153, 0xff800000, RZ, 0xc0, !PT ;  /* 0xff80000099997812 */ /* 0x000fc800078ec0ff */
[----:B------:R-:W-:Y:S01]  /*64c0*/  FSEL R42, R7, R42, P3 ;  /* 0x0000002a072a7208 */ /* 0x000fe20001800000 */
[C---:B0-----:R-:W-:Y:S01]  /*64d0*/  IMAD.SHL.U32 R4, R0.reuse, 0x8, RZ ;  /* 0x0000000800047824 */ /* 0x041fe200078e00ff */
[----:B------:R-:W-:Y:S01]  /*64e0*/  LOP3.LUT R8, R0, 0x70, RZ, 0xc0, !PT ;  /* 0x0000007000087812 */ /* 0x000fe200078ec0ff */
[----:B------:R-:W-:Y:S01]  /*64f0*/  FMUL R7, R30, 0.25 ;  /* 0x3e8000001e077820 */ /* 0x000fe20000400000 */
[----:B------:R-:W-:Y:S01]  /*6500*/  @!P6 FMUL R82, R82, 16777216 ;  /* 0x4b8000005252e820 */ /* 0x000fe20000400000 */
[C---:B-1----:R-:W-:Y:S01]  /*6510*/  IMAD.SHL.U32 R3, R2.reuse, 0x40, RZ ;  /* 0x0000004002037824 */ /* 0x042fe200078e00ff */
[----:B------:R-:W-:Y:S01]  /*6520*/  LOP3.LUT R6, R2, 0xf, RZ, 0xc0, !PT ;  /* 0x0000000f02067812 */ /* 0x000fe200078ec0ff */
[----:B------:R-:W-:Y:S01]  /*6530*/  @!P6 FMUL R70, R70, 16777216 ;  /* 0x4b8000004646e820 */ /* 0x000fe20000400000 */
[----:B------:R-:W-:Y:S01]  /*6540*/  LOP3.LUT R5, R4, 0x38, RZ, 0xc0, !PT ;  /* 0x0000003804057812 */ /* 0x000fe200078ec0ff */
[----:B------:R-:W-:Y:S01]  /*6550*/  @!P6 FMUL R62, R62, 16777216 ;  /* 0x4b8000003e3ee820 */ /* 0x000fe20000400000 */
[----:B------:R-:W-:Y:S01]  /*6560*/  LOP3.LUT R3, R3, 0x400, RZ, 0xc0, !PT ;  /* 0x0000040003037812 */ /* 0x000fe200078ec0ff */
[----:B------:R-:W-:Y:S01]  /*6570*/  @!P6 FMUL R50, R50, 16777216 ;  /* 0x4b8000003232e820 */ /* 0x000fe20000400000 */
[----:B------:R-:W-:Y:S01]  /*6580*/  LEA R4, R6, UR4, 0x4 ;  /* 0x0000000406047c11 */ /* 0x000fe2000f8e20ff */
[----:B------:R-:W-:Y:S01]  /*6590*/  FMUL R6, R87, 0.25 ;  /* 0x3e80000057067820 */ /* 0x000fe20000400000 */
[----:B------:R-:W-:Y:S01]  /*65a0*/  IADD3 R5, R5, UR4, RZ ;  /* 0x0000000405057c10 */ /* 0x000fe2000fffe0ff */
[----:B------:R-:W-:Y:S01]  /*65b0*/  @!P6 FMUL R42, R42, 16777216 ;  /* 0x4b8000002a2ae820 */ /* 0x000fe20000400000 */
[----:B------:R-:W-:Y:S01]  /*65c0*/  FSEL R30, R7, R30, P3 ;  /* 0x0000001e071e7208 */ /* 0x000fe20001800000 */
[----:B------:R-:W-:Y:S01]  /*65d0*/  IMAD.IADD R4, R3, 0x1, R4 ;  /* 0x0000000103047824 */ /* 0x000fe200078e0204 */
[----:B------:R-:W-:Y:S01]  /*65e0*/  FSEL R87, R6, R87, P3 ;  /* 0x0000005706577208 */ /* 0x000fe20001800000 */
[----:B------:R-:W-:-:S02]  /*65f0*/  IMAD R3, R8, 0x4, R5 ;  /* 0x0000000408037824 */ /* 0x000fc400078e0205 */
[----:B------:R-:W-:Y:S01]  /*6600*/  FMUL R5, R86, 0.25 ;  /* 0x3e80000056057820 */ /* 0x000fe20000400000 */
[----:B------:R-:W-:Y:S01]  /*6610*/  FMUL R6, R83, 0.25 ;  /* 0x3e80000053067820 */ /* 0x000fe20000400000 */
[----:B------:R-:W-:Y:S01]  /*6620*/  FMUL R8, R79, 0.25 ;  /* 0x3e8000004f087820 */ /* 0x000fe20000400000 */
[----:B------:R-:W-:Y:S01]  /*6630*/  FMUL R7, R84, 0.25 ;  /* 0x3e80000054077820 */ /* 0x000fe20000400000 */
[----:B------:R-:W-:Y:S01]  /*6640*/  LOP3.LUT R19, R2, 0x60, RZ, 0xc0, !PT ;  /* 0x0000006002137812 */ /* 0x000fe200078ec0ff */
[----:B------:R-:W-:Y:S01]  /*6650*/  @!P6 FMUL R87, R87, 16777216 ;  /* 0x4b8000005757e820 */ /* 0x000fe20000400000 */
[----:B------:R-:W-:Y:S01]  /*6660*/  FSEL R86, R5, R86, P3 ;  /* 0x0000005605567208 */ /* 0x000fe20001800000 */
[----:B------:R-:W-:Y:S01]  /*6670*/  FMUL R5, R78, 0.25 ;  /* 0x3e8000004e057820 */ /* 0x000fe20000400000 */
        /* <DEDUP_REMOVED lines=38> */
[----:B------:R-:W-:Y:S01]  /*68e0*/  @!P6 FMUL R54, R54, 16777216 ;  /* 0x4b8000003636e820 */ /* 0x000fe20000400000 */
[----:B------:R-:W-:Y:S01]  /*68f0*/  @!P6 FMUL R46, R46, 16777216 ;  /* 0x4b8000002e2ee820 */ /* 0x000fe20000400000 */
[----:B------:R-:W-:Y:S01]  /*6900*/  FSEL R38, R5, R38, P3 ;  /* 0x0000002605267208 */ /* 0x000fe20001800000 */
[----:B------:R-:W-:Y:S01]  /*6910*/  FMUL R5, R34, 0.25 ;  /* 0x3e80000022057820 */ /* 0x000fe20000400000 */
[----:B------:R-:W-:Y:S01]  /*6920*/  FSEL R35, R6, R35, P3 ;  /* 0x0000002306237208 */ /* 0x000fe20001800000 */
[----:B------:R-:W-:Y:S01]  /*6930*/  FMUL R6, R27, 0.25 ;  /* 0x3e8000001b067820 */ /* 0x000fe20000400000 */
[----:B------:R-:W-:Y:S01]  /*6940*/  @!P6 FMUL R39, R39, 16777216 ;  /* 0x4b8000002727e820 */ /* 0x000fe20000400000 */
[----:B------:R-:W-:Y:S01]  /*6950*/  @!P6 FMUL R86, R86, 16777216 ;  /* 0x4b8000005656e820 */ /* 0x000fe20000400000 */
[----:B------:R-:W-:Y:S01]  /*6960*/  FSEL R34, R5, R34, P3 ;  /* 0x0000002205227208 */ /* 0x000fe20001800000 */
[----:B------:R-:W-:Y:S01]  /*6970*/  @!P6 FMUL R83, R83, 16777216 ;  /* 0x4b8000005353e820 */ /* 0x000fe20000400000 */
[----:B------:R-:W-:Y:S01]  /*6980*/  MOV R5, R12 ;  /* 0x0000000c00057202 */ /* 0x000fe20000000f00 */
[----:B------:R-:W-:Y:S01]  /*6990*/  FMUL R12, R91, 0.25 ;  /* 0x3e8000005b0c7820 */ /* 0x000fe20000400000 */
[----:B------:R-:W-:Y:S01]  /*69a0*/  FSEL R27, R6, R27, P3 ;  /* 0x0000001b061b7208 */ /* 0x000fe20001800000 */
[----:B------:R-:W-:Y:S01]  /*69b0*/  FMUL R6, R85, 0.25 ;  /* 0x3e80000055067820 */ /* 0x000fe20000400000 */
[----:B------:R-:W-:Y:S01]  /*69c0*/  FSETP.GT.AND P1, PT, |R5|, 8.50705917302346158658e+37, PT ;  /* 0x7e8000000500780b */ /* 0x000fe20003f24200 */
[----:B------:R-:W-:Y:S01]  /*69d0*/  @!P6 FMUL R79, R79, 16777216 ;  /* 0x4b8000004f4fe820 */ /* 0x000fe20000400000 */
[----:B------:R-:W-:Y:S01]  /*69e0*/  FSETP.GEU.AND P5, PT, R5, 1.175494350822287508e-38, PT ;  /* 0x008000000500780b */ /* 0x000fe20003fae000 */
        /* <DEDUP_REMOVED lines=112> */
[----:B------:R-:W-:Y:S01]  /*70f0*/  IMAD.MOV.U32 R6, RZ, RZ, R10 ;  /* 0x000000ffff067224 */ /* 0x000fe200078e000a */
[----:B------:R-:W-:Y:S01]  /*7100*/  FSEL R110, R7, R110, P0 ;  /* 0x0000006e076e7208 */ /* 0x000fe20000000000 */
[----:B------:R-:W-:Y:S01]  /*7110*/  FMUL R7, R102, 0.25 ;  /* 0x3e80000066077820 */ /* 0x000fe20000400000 */
[----:B------:R-:W-:Y:S01]  /*7120*/  FSEL R95, R8, R95, P0 ;  /* 0x0000005f085f7208 */ /* 0x000fe20000000000 */
[----:B------:R-:W-:Y:S01]  /*7130*/  FMUL R8, R149, 0.25 ;  /* 0x3e80000095087820 */ /* 0x000fe20000400000 */
[----:B------:R-:W-:Y:S01]  /*7140*/  FSEL R106, R9, R106, P0 ;  /* 0x0000006a096a7208 */ /* 0x000fe20000000000 */
[----:B------:R-:W-:Y:S01]  /*7150*/  FMUL R9, R98, 0.25 ;  /* 0x3e80000062097820 */ /* 0x000fe20000400000 */
[----:B------:R-:W-:Y:S01]  /*7160*/  FSETP.GT.AND P2, PT, |R6|, 8.50705917302346158658e+37, PT ;  /* 0x7e8000000600780b */ /* 0x000fe20003f44200 */
        /* <DEDUP_REMOVED lines=62> */
[C---:B------:R-:W-:Y:S01]  /*7550*/  FMUL R9, R6.reuse, 8388608 ;  /* 0x4b00000006097820 */ /* 0x040fe20000400000 */
[----:B------:R-:W-:Y:S01]  /*7560*/  FSETP.GEU.AND P4, PT, R6, 1.175494350822287508e-38, PT ;  /* 0x008000000600780b */ /* 0x000fe20003f8e000 */
[----:B------:R-:W-:Y:S01]  /*7570*/  @!P6 FMUL R78, R78, 16777216 ;  /* 0x4b8000004e4ee820 */ /* 0x000fe20000400000 */
[----:B------:R-:W-:Y:S01]  /*7580*/  FSEL R105, R10, R105, P2 ;  /* 0x000000690a697208 */ /* 0x000fe20001000000 */
[----:B------:R-:W-:Y:S01]  /*7590*/  FMUL R10, R97, 0.25 ;  /* 0x3e800000610a7820 */ /* 0x000fe20000400000 */
[----:B------:R-:W-:Y:S01]  /*75a0*/  FSEL R100, R7, R100, P2 ;  /* 0x0000006407647208 */ /* 0x000fe20001000000 */
[----:B------:R-:W-:Y:S01]  /*75b0*/  @!P6 FMUL R75, R75, 16777216 ;  /* 0x4b8000004b4be820 */ /* 0x000fe20000400000 */
[----:B------:R-:W-:Y:S01]  /*75c0*/  FSEL R7, R8, R89, P2 ;  /* 0x0000005908077208 */ /* 0x000fe20001000000 */
[----:B------:R-:W-:Y:S01]  /*75d0*/  FMUL R8, R13, 8388608 ;  /* 0x4b0000000d087820 */ /* 0x000fe20000400000 */
[----:B------:R-:W-:Y:S01]  /*75e0*/  FSEL R9, R9, R6, !P4 ;  /* 0x0000000609097208 */ /* 0x000fe20006000000 */
[----:B------:R-:W-:Y:S01]  /*75f0*/  @!P6 FMUL R74, R74, 16777216 ;  /* 0x4b8000004a4ae820 */ /* 0x000fe20000400000 */
[----:B------:R-:W-:Y:S01]  /*7600*/  FSEL R152, RZ, -23, P4 ;  /* 0xc1b80000ff987808 */ /* 0x000fe20002000000 */
[----:B------:R-:W-:Y:S01]  /*7610*/  @!P6 FMUL R71, R71, 16777216 ;  /* 0x4b8000004747e820 */ /* 0x000fe20000400000 */
[----:B------:R-:W-:Y:S01]  /*7620*/  FSETP.GEU.AND P4, PT, R13, 1.175494350822287508e-38, PT ;  /* 0x008000000d00780b */ /* 0x000fe20003f8e000 */
[----:B------:R-:W-:Y:S01]  /*7630*/  @!P6 FMUL R67, R67, 16777216 ;  /* 0x4b8000004343e820 */ /* 0x000fe20000400000 */
[----:B------:R-:W-:Y:S01]  /*7640*/  FSEL R97, R10, R97, P2 ;  /* 0x000000610a617208 */ /* 0x000fe20001000000 */
[----:B------:R-:W-:Y:S01]  /*7650*/  @!P6 FMUL R66, R66, 16777216 ;  /* 0x4b8000004242e820 */ /* 0x000fe20000400000 */
[----:B------:R-:W-:Y:S01]  /*7660*/  SHF.R.U32.HI R10, RZ, 0x1, R0 ;  /* 0x00000001ff0a7819 */ /* 0x000fe20000011600 */
[----:B------:R-:W-:Y:S01]  /*7670*/  @!P6 FMUL R63, R63, 16777216 ;  /* 0x4b8000003f3fe820 */ /* 0x000fe20000400000 */
[----:B------:R-:W-:Y:S01]  /*7680*/  FSEL R8, R8, R13, !P4 ;  /* 0x0000000d08087208 */ /* 0x000fe20006000000 */
[----:B------:R-:W-:Y:S01]  /*7690*/  @P3 FMUL R13, R13, 0.25 ;  /* 0x3e8000000d0d3820 */ /* 0x000fe20000400000 */
[----:B------:R-:W-:Y:S01]  /*76a0*/  FSEL R18, RZ, -23, P4 ;  /* 0xc1b80000ff127808 */ /* 0x000fe20002000000 */
[----:B------:R-:W-:Y:S01]  /*76b0*/  @!P6 FMUL R59, R59, 16777216 ;  /* 0x4b8000003b3be820 */ /* 0x000fe20000400000 */
[----:B------:R-:W-:Y:S01]  /*76c0*/  FSETP.GEU.AND P4, PT, |R5|, 1.175494350822287508e-38, PT ;  /* 0x008000000500780b */ /* 0x000fe20003f8e200 */
[----:B------:R-:W-:Y:S01]  /*76d0*/  @!P6 FMUL R13, R13, 16777216 ;  /* 0x4b8000000d0de820 */ /* 0x000fe20000400000 */
[----:B------:R-:W-:Y:S01]  /*76e0*/  LOP3.LUT R88, R10, 0x4, RZ, 0xc0, !PT ;  /* 0x000000040a587812 */ /* 0x000fe200078ec0ff */
[----:B------:R-:W-:Y:S01]  /*76f0*/  FMUL R10, R5, 8388608 ;  /* 0x4b000000050a7820 */ /* 0x000fe20000400000 */
[C---:B------:R-:W-:Y:S01]  /*7700*/  FSETP.GEU.AND P3, PT, |R11|.reuse, 1.175494350822287508e-38, PT ;  /* 0x008000000b00780b */ /* 0x040fe20003f6e200 */
[----:B------:R-:W-:Y:S01]  /*7710*/  @P0 FMUL R11, R11, 0.25 ;  /* 0x3e8000000b0b0820 */ /* 0x000fe20000400000 */
[----:B------:R-:W-:Y:S01]  /*7720*/  FSEL R17, R17, R92, P2 ;  /* 0x0000005c11117208 */ /* 0x000fe20001000000 */
[----:B------:R-:W0:Y:S01]  /*7730*/  MUFU.RCP R13, R13 ;  /* 0x0000000d000d7308 */ /* 0x000e220000001000 */
[----:B------:R-:W-:Y:S01]  /*7740*/  FSEL R10, R10, R5, !P5 ;  /* 0x000000050a0a7208 */ /* 0x000fe20006800000 */
[----:B------:R-:W-:Y:S01]  /*7750*/  @P1 FMUL R5, R5, 0.25 ;  /* 0x3e80000005051820 */ /* 0x000fe20000400000 */
[C---:B------:R-:W-:Y:S01]  /*7760*/  FSETP.GEU.AND P1, PT, |R6|.reuse, 1.175494350822287508e-38, PT ;  /* 0x008000000600780b */ /* 0x040fe20003f2e200 */
[----:B------:R-:W-:Y:S01]  /*7770*/  @P2 FMUL R6, R6, 0.25 ;  /* 0x3e80000006062820 */ /* 0x000fe20000400000 */
[----:B------:R-:W-:Y:S01]  /*7780*/  IADD3 R20, R9, -0x3f3504f3, RZ ;  /* 0xc0cafb0d09147810 */ /* 0x000fe20007ffe0ff */
[----:B------:R-:W-:Y:S01]  /*7790*/  @!P4 FMUL R5, R5, 16777216 ;  /* 0x4b8000000505c820 */ /* 0x000fe20000400000 */
[----:B------:R-:W-:Y:S01]  /*77a0*/  @!P4 FMUL R61, R61, 16777216 ;  /* 0x4b8000003d3dc820 */ /* 0x000fe20000400000 */
[----:B------:R-:W-:Y:S01]  /*77b0*/  @!P4 FMUL R24, R24, 16777216 ;  /* 0x4b8000001818c820 */ /* 0x000fe20000400000 */
[----:B------:R-:W-:-:S02]  /*77c0*/  VIADD R21, R10, 0xc0cafb0d ;  /* 0xc0cafb0d0a157836 */ /* 0x000fc40000000000 */
[----:B------:R-:W-:Y:S01]  /*77d0*/  @!P3 FMUL R11, R11, 16777216 ;  /* 0x4b8000000b0bb820 */ /* 0x000fe20000400000 */
[----:B------:R-:W-:Y:S01]  /*77e0*/  IADD3 R23, R8, -0x3f3504f3, RZ ;  /* 0xc0cafb0d08177810 */ /* 0x000fe20007ffe0ff */
[----:B------:R-:W1:Y:S01]  /*77f0*/  MUFU.RCP R5, R5 ;  /* 0x0000000500057308 */ /* 0x000e620000001000 */
[----:B------:R-:W-:Y:S01]  /*7800*/  LOP3.LUT R20, R20, 0xff800000, RZ, 0xc0, !PT ;  /* 0xff80000014147812 */ /* 0x000fe200078ec0ff */
[----:B------:R-:W-:Y:S01]  /*7810*/  @!P6 FMUL R58, R58, 16777216 ;  /* 0x4b8000003a3ae820 */ /* 0x000fe20000400000 */
[----:B------:R-:W-:Y:S01]  /*7820*/  LOP3.LUT R23, R23, 0xff800000, RZ, 0xc0, !PT ;  /* 0xff80000017177812 */ /* 0x000fe200078ec0ff */
[----:B------:R-:W-:Y:S01]  /*7830*/  @!P1 FMUL R6, R6, 16777216 ;  /* 0x4b80000006069820 */ /* 0x000fe20000400000 */
[----:B0-----:R-:W-:Y:S01]  /*7840*/  FMUL R92, R13, R46 ;  /* 0x0000002e0d5c7220 */ /* 0x001fe20000400000 */
[----:B------:R-:W-:Y:S01]  /*7850*/  LOP3.LUT R21, R21, 0xff800000, RZ, 0xc0, !PT ;  /* 0xff80000015157812 */ /* 0x000fe200078ec0ff */
[----:B------:R-:W-:Y:S01]  /*7860*/  @!P6 FMUL R55, R55, 16777216 ;  /* 0x4b8000003737e820 */ /* 0x000fe20000400000 */
[----:B------:R-:W-:Y:S01]  /*7870*/  MUFU.RCP R11, R11 ;  /* 0x0000000b000b7308 */ /* 0x000fe20000001000 */
[----:B------:R-:W-:Y:S01]  /*7880*/  FSEL R91, R12, R91, P0 ;  /* 0x0000005b0c5b7208 */ /* 0x000fe20000000000 */
[----:B------:R-:W-:Y:S01]  /*7890*/  IMAD R12, R19, 0x8, R4 ;  /* 0x00000008130c7824 */ /* 0x000fe200078e0204 */
[----:B------:R-:W-:Y:S01]  /*78a0*/  I2FP.F32.S32 R19, R20 ;  /* 0x0000001400137245 */ /* 0x000fe20000201400 */
[----:B------:R-:W-:Y:S01]  /*78b0*/  @!P6 FMUL R51, R51, 16777216 ;  /* 0x4b8000003333e820 */ /* 0x000fe20000400000 */
[----:B------:R-:W-:Y:S01]  /*78c0*/  I2FP.F32.S32 R157, R23 ;  /* 0x00000017009d7245 */ /* 0x000fe20000201400 */
[----:B------:R-:W-:Y:S01]  /*78d0*/  @!P6 FMUL R47, R47, 16777216 ;  /* 0x4b8000002f2fe820 */ /* 0x000fe20000400000 */
[----:B------:R-:W-:Y:S01]  /*78e0*/  FSEL R4, RZ, -23, P5 ;  /* 0xc1b80000ff047808 */ /* 0x000fe20002800000 */
[----:B------:R-:W-:Y:S01]  /*78f0*/  @!P6 FMUL R43, R43, 16777216 ;  /* 0x4b8000002b2be820 */ /* 0x000fe20000400000 */
[C---:B-1----:R-:W-:Y:S01]  /*7900*/  FMUL R46, R5.reuse, R61 ;  /* 0x0000003d052e7220 */ /* 0x042fe20000400000 */
[----:B------:R-:W-:Y:S01]  /*7910*/  FMUL R61, R5, R24 ;  /* 0x00000018053d7220 */ /* 0x000fe20000400000 */
[----:B------:R-:W-:Y:S01]  /*7920*/  I2FP.F32.S32 R89, R153 ;  /* 0x0000009900597245 */ /* 0x000fe20000201400 */
[----:B------:R-:W0:Y:S01]  /*7930*/  MUFU.RCP R24, R6 ;  /* 0x0000000600187308 */ /* 0x000e220000001000 */
[----:B------:R-:W-:Y:S01]  /*7940*/  I2FP.F32.S32 R155, R21 ;  /* 0x00000015009b7245 */ /* 0x000fe20000201400 */
[----:B------:R-:W-:Y:S01]  /*7950*/  @!P6 FMUL R38, R38, 16777216 ;  /* 0x4b8000002626e820 */ /* 0x000fe20000400000 */
        /* <DEDUP_REMOVED lines=36> */
[----:B------:R-:W-:-:S02]  /*7ba0*/  IMAD.IADD R3, R88, 0x1, R3 ;  /* 0x0000000158037824 */ /* 0x000fc400078e0203 */
[----:B------:R-:W-:Y:S01]  /*7bb0*/  FFMA.FTZ R152, R19, 1.1920928955078125e-07, R152 ;  /* 0x3400000013987823 */ /* 0x000fe20000010098 */
[----:B------:R-:W-:Y:S01]  /*7bc0*/  FFMA.FTZ R18, R157, 1.1920928955078125e-07, R18 ;  /* 0x340000009d127823 */ /* 0x000fe20000010012 */
[----:B------:R-:W-:Y:S01]  /*7bd0*/  @!P3 FMUL R91, R91, 16777216 ;  /* 0x4b8000005b5bb820 */ /* 0x000fe20000400000 */
[----:B------:R-:W-:Y:S01]  /*7be0*/  @!P3 FMUL R90, R90, 16777216 ;  /* 0x4b8000005a5ab820 */ /* 0x000fe20000400000 */
[----:B------:R-:W-:Y:S01]  /*7bf0*/  @!P1 FMUL R156, R156, 16777216 ;  /* 0x4b8000009c9c9820 */ /* 0x000fe20000400000 */
[----:B------:R-:W-:Y:S01]  /*7c00*/  FFMA.FTZ R22, R89, 1.1920928955078125e-07, R22 ;  /* 0x3400000059167823 */ /* 0x000fe20000010016 */
[----:B------:R-:W-:Y:S01]  /*7c10*/  FFMA.FTZ R19, R155, 1.1920928955078125e-07, R4 ;  /* 0x340000009b137823 */ /* 0x000fe20000010004 */
[C---:B------:R-:W-:Y:S01]  /*7c20*/  FMUL R88, R13.reuse, R54 ;  /* 0x000000360d587220 */ /* 0x040fe20000400000 */
        /* <DEDUP_REMOVED lines=29> */
[----:B------:R-:W-:Y:S01]  /*7e00*/  FMUL R158, R13, R26 ;  /* 0x0000001a0d9e7220 */ /* 0x000fe20000400000 */
        /* <DEDUP_REMOVED lines=30> */
[C---:B0-----:R-:W-:Y:S01]  /*7ff0*/  FMUL R4, R24.reuse, R7 ;  /* 0x0000000718047220 */ /* 0x041fe20000400000 */
[C---:B------:R-:W-:Y:S01]  /*8000*/  FMUL R5, R11.reuse, R91 ;  /* 0x0000005b0b057220 */ /* 0x040fe20000400000 */
[----:B------:R-:W-:Y:S01]  /*8010*/  FMUL R7, R24, R156 ;  /* 0x0000009c18077220 */ /* 0x000fe20000400000 */
[----:B------:R-:W-:Y:S01]  /*8020*/  FMUL R6, R11, R90 ;  /* 0x0000005a0b067220 */ /* 0x000fe20000400000 */
        /* <DEDUP_REMOVED lines=60> */
[----:B------:R-:W-:Y:S01]  /*83f0*/  IADD3 R20, R9, -R20, RZ ;  /* 0x8000001409147210 */ /* 0x000fe20007ffe0ff */
        /* <DEDUP_REMOVED lines=29> */
[----:B------:R-:W-:Y:S01]  /*85d0*/  F2FP.BF16.F32.PACK_AB R4, R4, R7 ;  /* 0x000000070404723e */ /* 0x000fe200000010ff */
[----:B------:R-:W-:Y:S01]  /*85e0*/  FMUL R11, R11, R94 ;  /* 0x0000005e0b0b7220 */ /* 0x000fe20000400000 */
[----:B------:R-:W-:Y:S01]  /*85f0*/  F2FP.BF16.F32.PACK_AB R5, R5, R6 ;  /* 0x000000060505723e */ /* 0x000fe200000010ff */
[----:B------:R-:W-:Y:S01]  /*8600*/  FMUL R149, R24, R149 ;  /* 0x0000009518957220 */ /* 0x000fe20000400000 */
[----:B------:R-:W-:Y:S01]  /*8610*/  F2FP.BF16.F32.PACK_AB R6, R36, R61 ;  /* 0x0000003d2406723e */ /* 0x000fe200000010ff */
[C---:B------:R-:W-:Y:S01]  /*8620*/  FMUL R148, R24.reuse, R148 ;  /* 0x0000009418947220 */ /* 0x040fe20000400000 */
[----:B------:R-:W-:Y:S01]  /*8630*/  F2FP.BF16.F32.PACK_AB R7, R157, R158 ;  /* 0x0000009e9d07723e */ /* 0x000fe200000010ff */
        /* <DEDUP_REMOVED lines=28> */
[----:B------:R-:W-:-:S02]  /*8800*/  IMAD.MOV.U32 R24, RZ, RZ, 0x3dc6b27f ;  /* 0x3dc6b27fff187424 */ /* 0x000fc400078e00ff */
[----:B------:R-:W-:Y:S01]  /*8810*/  FADD R20, R20, -1 ;  /* 0xbf80000014147421 */ /* 0x000fe20000000000 */
[----:B------:R-:W-:Y:S01]  /*8820*/  IMAD.IADD R153, R16, 0x1, -R153 ;  /* 0x0000000110997824 */ /* 0x000fe200078e0a99 */
[----:B------:R0:W-:Y:S01]  /*8830*/  STSM.16.M88.4 [R12], R4 ;  /* 0x000000040c007844 */ /* 0x0001e20000000200 */
[----:B------:R-:W-:Y:S01]  /*8840*/  IMAD.IADD R21, R10, 0x1, -R21 ;  /* 0x000000010a157824 */ /* 0x000fe200078e0a15 */
[----:B------:R-:W-:Y:S01]  /*8850*/  IADD3 R23, R8, -R23, RZ ;  /* 0x8000001708177210 */ /* 0x000fe20007ffe0ff */
[----:B------:R-:W-:Y:S01]  /*8860*/  FADD R153, R153, -1 ;  /* 0xbf80000099997421 */ /* 0x000fe20000000000 */
[----:B------:R-:W-:Y:S01]  /*8870*/  ISETP.GE.U32.AND P1, PT, R16, 0x7f800000, PT ;  /* 0x7f8000001000780c */ /* 0x000fe20003f26070 */
[----:B------:R-:W-:Y:S01]  /*8880*/  FADD R21, R21, -1 ;  /* 0xbf80000015157421 */ /* 0x000fe20000000000 */
[----:B------:R-:W-:Y:S01]  /*8890*/  ISETP.GE.U32.AND P0, PT, R9, 0x7f800000, PT ;  /* 0x7f8000000900780c */ /* 0x000fe20003f06070 */
[----:B------:R-:W-:Y:S01]  /*88a0*/  FADD R23, R23, -1 ;  /* 0xbf80000017177421 */ /* 0x000fe20000000000 */
[----:B------:R-:W-:Y:S01]  /*88b0*/  ISETP.GE.U32.AND P5, PT, R10, 0x7f800000, PT ;  /* 0x7f8000000a00780c */ /* 0x000fe20003fa6070 */
[----:B--2---:R-:W-:Y:S01]  /*88c0*/  UIMAD UR8, UR10, UR8, URZ ;  /* 0x000000080a0872a4 */ /* 0x004fe2000f8e023f */
[----:B------:R-:W-:Y:S01]  /*88d0*/  ISETP.GE.U32.AND P4, PT, R8, 0x7f800000, PT ;  /* 0x7f8000000800780c */ /* 0x000fe20003f86070 */
[----:B------:R-:W1:Y:S01]  /*88e0*/  LDC R131, c[0x0][0x278] ;  /* 0x00009e00ff837b82 */ /* 0x000e620000000800 */
[----:B------:R-:W-:Y:S01]  /*88f0*/  LOP3.LUT R2, R2, 0x7f, RZ, 0xc0, !PT ;  /* 0x0000007f02027812 */ /* 0x000fe200078ec0ff */
[----:B------:R-:W-:Y:S01]  /*8900*/  USHF.L.U32 UR5, UR8, 0x1, URZ ;  /* 0x0000000108057899 */ /* 0x000fe2000800063f */
[----:B------:R-:W-:Y:S01]  /*8910*/  FSETP.NEU.AND P2, PT, R16, RZ, PT ;  /* 0x000000ff1000720b */ /* 0x000fe20003f4d000 */
[CC--:B0-----:R-:W-:Y:S01]  /*8920*/  FFMA.FTZ R5, R20.reuse, R24.reuse, -0.16845393180847167969 ;  /* 0xbe2c7f3014057423 */ /* 0x0c1fe20000010018 */
[-C--:B------:R-:W-:Y:S01]  /*8930*/  FFMA.FTZ R4, R153, R24.reuse, -0.16845393180847167969 ;  /* 0xbe2c7f3099047423 */ /* 0x080fe20000010018 */
[-C--:B------:R-:W-:Y:S01]  /*8940*/  FFMA.FTZ R6, R21, R24.reuse, -0.16845393180847167969 ;  /* 0xbe2c7f3015067423 */ /* 0x080fe20000010018 */
[----:B------:R-:W-:Y:S01]  /*8950*/  FFMA.FTZ R24, R23, R24, -0.16845393180847167969 ;  /* 0xbe2c7f3017187423 */ /* 0x000fe20000010018 */
[C---:B------:R-:W-:Y:S01]  /*8960*/  FFMA.FTZ R5, R20.reuse, R5, 0.1716887056827545166 ;  /* 0x3e2fcf2a14057423 */ /* 0x040fe20000010005 */
[----:B------:R-:W-:Y:S01]  /*8970*/  FFMA.FTZ R4, R153, R4, 0.1716887056827545166 ;  /* 0x3e2fcf2a99047423 */ /* 0x000fe20000010004 */
[----:B------:R-:W-:Y:S01]  /*8980*/  FFMA.FTZ R6, R21, R6, 0.1716887056827545166 ;  /* 0x3e2fcf2a15067423 */ /* 0x000fe20000010006 */
[----:B------:R-:W-:Y:S01]  /*8990*/  FFMA.FTZ R24, R23, R24, 0.1716887056827545166 ;  /* 0x3e2fcf2a17187423 */ /* 0x000fe20000010018 */
[C---:B------:R-:W-:Y:S01]  /*89a0*/  FFMA.FTZ R5, R20.reuse, R5, -0.17900948226451873779 ;  /* 0xbe374e4314057423 */ /* 0x040fe20000010005 */
[----:B------:R-:W-:Y:S01]  /*89b0*/  FFMA.FTZ R4, R153, R4, -0.17900948226451873779 ;  /* 0xbe374e4399047423 */ /* 0x000fe20000010004 */
[----:B------:R-:W-:Y:S01]  /*89c0*/  FFMA.FTZ R6, R21, R6, -0.17900948226451873779 ;  /* 0xbe374e4315067423 */ /* 0x000fe20000010006 */
[----:B------:R-:W-:Y:S01]  /*89d0*/  FFMA.FTZ R24, R23, R24, -0.17900948226451873779 ;  /* 0xbe374e4317187423 */ /* 0x000fe20000010018 */
[C---:B------:R-:W-:Y:S01]  /*89e0*/  FFMA.FTZ R5, R20.reuse, R5, 0.20512372255325317383 ;  /* 0x3e520bf414057423 */ /* 0x040fe20000010005 */
[----:B------:R-:W-:Y:S01]  /*89f0*/  FFMA.FTZ R4, R153, R4, 0.20512372255325317383 ;  /* 0x3e520bf499047423 */ /* 0x000fe20000010004 */
[----:B------:R-:W-:Y:S01]  /*8a00*/  FFMA.FTZ R6, R21, R6, 0.20512372255325317383 ;  /* 0x3e520bf415067423 */ /* 0x000fe20000010006 */
[----:B------:R-:W-:Y:S01]  /*8a10*/  FFMA.FTZ R24, R23, R24, 0.20512372255325317383 ;  /* 0x3e520bf417187423 */ /* 0x000fe20000010018 */
[C---:B------:R-:W-:Y:S01]  /*8a20*/  FFMA.FTZ R5, R20.reuse, R5, -0.24046532809734344482 ;  /* 0xbe763c8b14057423 */ /* 0x040fe20000010005 */
[----:B------:R-:W-:Y:S01]  /*8a30*/  FFMA.FTZ R4, R153, R4, -0.24046532809734344482 ;  /* 0xbe763c8b99047423 */ /* 0x000fe20000010004 */
[----:B------:R-:W-:Y:S01]  /*8a40*/  FFMA.FTZ R6, R21, R6, -0.24046532809734344482 ;  /* 0xbe763c8b15067423 */ /* 0x000fe20000010006 */
[----:B------:R-:W-:Y:S01]  /*8a50*/  FFMA.FTZ R24, R23, R24, -0.24046532809734344482 ;  /* 0xbe763c8b17187423 */ /* 0x000fe20000010018 */
[C---:B------:R-:W-:Y:S01]  /*8a60*/  FFMA.FTZ R5, R20.reuse, R5, 0.28857114911079406738 ;  /* 0x3e93bf9914057423 */ /* 0x040fe20000010005 */
[----:B------:R-:W-:Y:S01]  /*8a70*/  FFMA.FTZ R4, R153, R4, 0.28857114911079406738 ;  /* 0x3e93bf9999047423 */ /* 0x000fe20000010004 */
[----:B------:R-:W-:Y:S01]  /*8a80*/  FFMA.FTZ R6, R21, R6, 0.28857114911079406738 ;  /* 0x3e93bf9915067423 */ /* 0x000fe20000010006 */
[----:B------:R-:W-:Y:S01]  /*8a90*/  FFMA.FTZ R24, R23, R24, 0.28857114911079406738 ;  /* 0x3e93bf9917187423 */ /* 0x000fe20000010018 */
[C---:B------:R-:W-:Y:S01]  /*8aa0*/  FFMA.FTZ R5, R20.reuse, R5, -0.36067417263984680176 ;  /* 0xbeb8aa4914057423 */ /* 0x040fe20000010005 */
[----:B------:R-:W-:Y:S01]  /*8ab0*/  FFMA.FTZ R4, R153, R4, -0.36067417263984680176 ;  /* 0xbeb8aa4999047423 */ /* 0x000fe20000010004 */
[----:B------:R-:W-:Y:S01]  /*8ac0*/  FFMA.FTZ R6, R21, R6, -0.36067417263984680176 ;  /* 0xbeb8aa4915067423 */ /* 0x000fe20000010006 */
[----:B------:R-:W-:Y:S01]  /*8ad0*/  FFMA.FTZ R24, R23, R24, -0.36067417263984680176 ;  /* 0xbeb8aa4917187423 */ /* 0x000fe20000010018 */
[C---:B------:R-:W-:Y:S01]  /*8ae0*/  FFMA.FTZ R5, R20.reuse, R5, 0.48089820146560668945 ;  /* 0x3ef6384a14057423 */ /* 0x040fe20000010005 */
[----:B------:R-:W-:Y:S01]  /*8af0*/  FFMA.FTZ R4, R153, R4, 0.48089820146560668945 ;  /* 0x3ef6384a99047423 */ /* 0x000fe20000010004 */
[----:B------:R-:W-:Y:S01]  /*8b00*/  FFMA.FTZ R6, R21, R6, 0.48089820146560668945 ;  /* 0x3ef6384a15067423 */ /* 0x000fe20000010006 */
[----:B------:R-:W-:Y:S01]  /*8b10*/  FFMA.FTZ R24, R23, R24, 0.48089820146560668945 ;  /* 0x3ef6384a17187423 */ /* 0x000fe20000010018 */
[C---:B------:R-:W-:Y:S01]  /*8b20*/  FFMA.FTZ R5, R20.reuse, R5, -0.72134751081466674805 ;  /* 0xbf38aa3b14057423 */ /* 0x040fe20000010005 */
[----:B------:R-:W-:Y:S01]  /*8b30*/  FFMA.FTZ R4, R153, R4, -0.72134751081466674805 ;  /* 0xbf38aa3b99047423 */ /* 0x000fe20000010004 */
[----:B------:R-:W-:Y:S01]  /*8b40*/  FFMA.FTZ R6, R21, R6, -0.72134751081466674805 ;  /* 0xbf38aa3b15067423 */ /* 0x000fe20000010006 */
[----:B------:R-:W-:Y:S01]  /*8b50*/  FFMA.FTZ R24, R23, R24, -0.72134751081466674805 ;  /* 0xbf38aa3b17187423 */ /* 0x000fe20000010018 */
[C---:B------:R-:W-:Y:S01]  /*8b60*/  FMUL R5, R20.reuse, R5 ;  /* 0x0000000514057220 */ /* 0x040fe20000400000 */
[----:B------:R-:W-:Y:S01]  /*8b70*/  FMUL R4, R153, R4 ;  /* 0x0000000499047220 */ /* 0x000fe20000400000 */
[----:B------:R-:W-:Y:S01]  /*8b80*/  FMUL R6, R21, R6 ;  /* 0x0000000615067220 */ /* 0x000fe20000400000 */
[----:B------:R-:W-:Y:S01]  /*8b90*/  FMUL R24, R23, R24 ;  /* 0x0000001817187220 */ /* 0x000fe20000400000 */
[C---:B------:R-:W-:Y:S01]  /*8ba0*/  FMUL R5, R20.reuse, R5 ;  /* 0x0000000514057220 */ /* 0x040fe20000400000 */
[----:B------:R-:W-:Y:S01]  /*8bb0*/  FMUL R4, R153, R4 ;  /* 0x0000000499047220 */ /* 0x000fe20000400000 */
[----:B------:R-:W-:Y:S01]  /*8bc0*/  FMUL R6, R21, R6 ;  /* 0x0000000615067220 */ /* 0x000fe20000400000 */
[----:B------:R-:W-:Y:S01]  /*8bd0*/  FMUL R24, R23, R24 ;  /* 0x0000001817187220 */ /* 0x000fe20000400000 */
[----:B------:R-:W-:Y:S01]  /*8be0*/  FFMA.FTZ R5, R20, 1.4426950216293334961, R5 ;  /* 0x3fb8aa3b14057823 */ /* 0x000fe20000010005 */
[----:B------:R-:W-:Y:S01]  /*8bf0*/  FFMA.FTZ R153, R153, 1.4426950216293334961, R4 ;  /* 0x3fb8aa3b99997823 */ /* 0x000fe20000010004 */
[----:B------:R-:W-:Y:S01]  /*8c00*/  FFMA.FTZ R6, R21, 1.4426950216293334961, R6 ;  /* 0x3fb8aa3b15067823 */ /* 0x000fe20000010006 */
[----:B------:R-:W-:Y:S01]  /*8c10*/  FFMA.FTZ R23, R23, 1.4426950216293334961, R24 ;  /* 0x3fb8aa3b17177823 */ /* 0x000fe20000010018 */
[----:B------:R-:W-:Y:S01]  /*8c20*/  FADD R152, R152, R5 ;  /* 0x0000000598987221 */ /* 0x000fe20000000000 */
[----:B------:R-:W-:-:S02]  /*8c30*/  @P1 IMAD.MOV.U32 R5, RZ, RZ, 0x7f800000 ;  /* 0x7f800000ff051424 */ /* 0x000fc400078e00ff */
[----:B------:R-:W-:Y:S01]  /*8c40*/  FADD R60, R22, R153 ;  /* 0x00000099163c7221 */ /* 0x000fe20000000000 */
[----:B------:R-:W-:Y:S01]  /*8c50*/  @P0 IMAD.MOV.U32 R4, RZ, RZ, 0x7f800000 ;  /* 0x7f800000ff040424 */ /* 0x000fe200078e00ff */
[----:B------:R-:W-:Y:S01]  /*8c60*/  @P5 MOV R7, 0x7f800000 ;  /* 0x7f80000000075802 */ /* 0x000fe20000000f00 */
[----:B------:R-:W-:Y:S01]  /*8c70*/  @P1 FFMA.FTZ R60, R16, R5, +INF ;  /* 0x7f800000103c1423 */ /* 0x000fe20000010005 */
[----:B------:R-:W-:Y:S01]  /*8c80*/  @P4 IMAD.MOV.U32 R5, RZ, RZ, 0x7f800000 ;  /* 0x7f800000ff054424 */ /* 0x000fe200078e00ff */
[----:B------:R-:W-:Y:S01]  /*8c90*/  LEA R2, R2, UR4, 0x4 ;  /* 0x0000000402027c11 */ /* 0x000fe2000f8e20ff */
[----:B------:R-:W-:Y:S01]  /*8ca0*/  FADD R61, R19, R6 ;  /* 0x00000006133d7221 */ /* 0x000fe20000000000 */
[----:B------:R-:W-:Y:S01]  /*8cb0*/  FADD R64, R18, R23 ;  /* 0x0000001712407221 */ /* 0x000fe20000000000 */
[----:B------:R-:W-:Y:S01]  /*8cc0*/  @P0 FFMA.FTZ R152, R9, R4, +INF ;  /* 0x7f80000009980423 */ /* 0x000fe20000010004 */
[----:B------:R-:W-:Y:S01]  /*8cd0*/  @P5 FFMA.FTZ R61, R10, R7, +INF ;  /* 0x7f8000000a3d5423 */ /* 0x000fe20000010007 */
[----:B------:R-:W-:Y:S01]  /*8ce0*/  @P4 FFMA.FTZ R64, R8, R5, +INF ;  /* 0x7f80000008404423 */ /* 0x000fe20000010005 */
[----:B------:R-:W-:Y:S01]  /*8cf0*/  BAR.SYNC.DEFER_BLOCKING 0x0 ;  /* 0x0000000000007b1d */ /* 0x000fe20000010000 */
[----:B------:R-:W-:-:S02]  /*8d00*/  F2FP.BF16.F32.PACK_AB R16, R93, R94 ;  /* 0x0000005e5d10723e */ /* 0x000fc400000010ff */
[----:B------:R-:W-:Y:S02]  /*8d10*/  F2FP.BF16.F32.PACK_AB R17, R90, R11 ;  /* 0x0000000b5a11723e */ /* 0x000fe400000010ff */
[----:B------:R-:W-:Y:S02]  /*8d20*/  F2FP.BF16.F32.PACK_AB R18, R29, R28 ;  /* 0x0000001c1d12723e */ /* 0x000fe400000010ff */
[----:B------:R-:W-:Y:S02]  /*8d30*/  F2FP.BF16.F32.PACK_AB R19, R31, R30 ;  /* 0x0000001e1f13723e */ /* 0x000fe400000010ff */
[----:B------:R-:W-:Y:S02]  /*8d40*/  FSETP.NEU.AND P3, PT, R9, RZ, PT ;  /* 0x000000ff0900720b */ /* 0x000fe40003f6d000 */
[----:B------:R-:W-:Y:S02]  /*8d50*/  FSETP.NEU.AND P1, PT, R10, RZ, PT ;  /* 0x000000ff0a00720b */ /* 0x000fe40003f2d000 */
[----:B------:R-:W-:-:S02]  /*8d60*/  FSETP.NEU.AND P0, PT, R8, RZ, PT ;  /* 0x000000ff0800720b */ /* 0x000fc40003f0d000 */
[----:B------:R-:W-:Y:S02]  /*8d70*/  F2FP.BF16.F32.PACK_AB R20, R97, R96 ;  /* 0x000000606114723e */ /* 0x000fe400000010ff */
[----:B------:R-:W-:Y:S02]  /*8d80*/  F2FP.BF16.F32.PACK_AB R21, R99, R98 ;  /* 0x000000626315723e */ /* 0x000fe400000010ff */
[----:B------:R-:W-:Y:S02]  /*8d90*/  F2FP.BF16.F32.PACK_AB R22, R33, R32 ;  /* 0x000000202116723e */ /* 0x000fe400000010ff */
[----:B------:R-:W-:Y:S02]  /*8da0*/  F2FP.BF16.F32.PACK_AB R23, R35, R34 ;  /* 0x000000222317723e */ /* 0x000fe400000010ff */
[----:B------:R-:W-:Y:S01]  /*8db0*/  F2FP.BF16.F32.PACK_AB R26, R26, R27 ;  /* 0x0000001b1a1a723e */ /* 0x000fe200000010ff */
[----:B------:R-:W0:Y:S01]  /*8dc0*/  LDS.128 R4, [R2] ;  /* 0x0000000002047984 */ /* 0x000e220000000c00 */
[----:B------:R-:W-:-:S02]  /*8dd0*/  F2FP.BF16.F32.PACK_AB R24, R101, R100 ;  /* 0x000000646518723e */ /* 0x000fc400000010ff */
[----:B------:R-:W-:Y:S01]  /*8de0*/  F2FP.BF16.F32.PACK_AB R25, R25, R102 ;  /* 0x000000661919723e */ /* 0x000fe200000010ff */
[----:B------:R-:W-:Y:S01]  /*8df0*/  BAR.SYNC.DEFER_BLOCKING 0x0 ;  /* 0x0000000000007b1d */ /* 0x000fe20000010000 */
[----:B------:R-:W-:Y:S02]  /*8e00*/  F2FP.BF16.F32.PACK_AB R27, R154, R155 ;  /* 0x0000009b9a1b723e */ /* 0x000fe400000010ff */
[----:B------:R-:W-:Y:S02]  /*8e10*/  F2FP.BF16.F32.PACK_AB R28, R105, R104 ;  /* 0x00000068691c723e */ /* 0x000fe400000010ff */
[----:B------:R-:W-:Y:S02]  /*8e20*/  F2FP.BF16.F32.PACK_AB R29, R107, R106 ;  /* 0x0000006a6b1d723e */ /* 0x000fe400000010ff */
[----:B------:R-:W-:Y:S02]  /*8e30*/  F2FP.BF16.F32.PACK_AB R30, R41, R40 ;  /* 0x00000028291e723e */ /* 0x000fe400000010ff */
[----:B------:R-:W-:-:S02]  /*8e40*/  F2FP.BF16.F32.PACK_AB R31, R43, R42 ;  /* 0x0000002a2b1f723e */ /* 0x000fc400000010ff */
[----:B------:R-:W-:Y:S02]  /*8e50*/  F2FP.BF16.F32.PACK_AB R32, R109, R108 ;  /* 0x0000006c6d20723e */ /* 0x000fe400000010ff */
[----:B------:R-:W-:Y:S02]  /*8e60*/  F2FP.BF16.F32.PACK_AB R33, R111, R110 ;  /* 0x0000006e6f21723e */ /* 0x000fe400000010ff */
[----:B------:R-:W-:Y:S02]  /*8e70*/  F2FP.BF16.F32.PACK_AB R34, R52, R65 ;  /* 0x000000413422723e */ /* 0x000fe400000010ff */
[----:B------:R-:W-:Y:S02]  /*8e80*/  F2FP.BF16.F32.PACK_AB R35, R89, R92 ;  /* 0x0000005c5923723e */ /* 0x000fe400000010ff */
[----:B------:R-:W-:Y:S02]  /*8e90*/  F2FP.BF16.F32.PACK_AB R40, R113, R112 ;  /* 0x000000707128723e */ /* 0x000fe400000010ff */
[----:B------:R-:W-:-:S02]  /*8ea0*/  F2FP.BF16.F32.PACK_AB R41, R115, R114 ;  /* 0x000000727329723e */ /* 0x000fc400000010ff */
[----:B------:R-:W-:Y:S01]  /*8eb0*/  F2FP.BF16.F32.PACK_AB R42, R49, R48 ;  /* 0x00000030312a723e */ /* 0x000fe200000010ff */
[----:B------:R-:W-:Y:S01]  /*8ec0*/  STSM.16.M88.4 [R12], R16 ;  /* 0x000000100c007844 */ /* 0x000fe20000000200 */
[----:B------:R-:W-:Y:S02]  /*8ed0*/  F2FP.BF16.F32.PACK_AB R43, R51, R50 ;  /* 0x00000032332b723e */ /* 0x000fe400000010ff */
[----:B------:R-:W-:Y:S01]  /*8ee0*/  F2FP.BF16.F32.PACK_AB R38, R38, R39 ;  /* 0x000000272626723e */ /* 0x000fe200000010ff */
[----:B------:R-:W-:Y:S01]  /*8ef0*/  BAR.SYNC.DEFER_BLOCKING 0x0 ;  /* 0x0000000000007b1d */ /* 0x000fe20000010000 */
        /* <DEDUP_REMOVED lines=9> */
[----:B------:R-:W-:Y:S02]  /*8f90*/  F2FP.BF16.F32.PACK_AB R45, R45, R126 ;  /* 0x0000007e2d2d723e */ /* 0x000fe400000010ff */
[----:B------:R-:W-:Y:S01]  /*8fa0*/  F2FP.BF16.F32.PACK_AB R47, R63, R62 ;  /* 0x0000003e3f2f723e */ /* 0x000fe200000010ff */
[----:B------:R-:W-:Y:S01]  /*8fb0*/  IMAD R63, R248, UR9, RZ ;  /* 0x00000009f83f7c24 */ /* 0x000fe2000f8e02ff */
[----:B------:R-:W-:Y:S01]  /*8fc0*/  F2FP.BF16.F32.PACK_AB R52, R129, R128 ;  /* 0x000000808134723e */ /* 0x000fe200000010ff */
[----:B------:R-:W-:Y:S01]  /*8fd0*/  LDS.128 R8, [R2] ;  /* 0x0000000002087984 */ /* 0x000fe20000000c00 */
[----:B------:R-:W-:Y:S01]  /*8fe0*/  F2FP.BF16.F32.PACK_AB R53, R53, R130 ;  /* 0x000000823535723e */ /* 0x000fe200000010ff */
[----:B------:R-:W-:Y:S01]  /*8ff0*/  IMAD.SHL.U32 R65, R63, 0x2, RZ ;  /* 0x000000023f417824 */ /* 0x000fe200078e00ff */
[----:B------:R-:W-:Y:S01]  /*9000*/  F2FP.BF16.F32.PACK_AB R54, R54, R13 ;  /* 0x0000000d3636723e */ /* 0x000fe200000010ff */
[----:B------:R-:W-:Y:S01]  /*9010*/  BAR.SYNC.DEFER_BLOCKING 0x0 ;  /* 0x0000000000007b1d */ /* 0x000fe20000010000 */
[----:B------:R-:W-:Y:S01]  /*9020*/  F2FP.BF16.F32.PACK_AB R55, R67, R66 ;  /* 0x000000424337723e */ /* 0x000fe200000010ff */
[----:B------:R-:W-:Y:S01]  /*9030*/  UIMAD.WIDE UR8, UR8, 0x2, URZ ;  /* 0x00000002080878a5 */ /* 0x000fe2000f8e023f */
[----:B------:R-:W-:-:S02]  /*9040*/  F2FP.BF16.F32.PACK_AB R56, R133, R132 ;  /* 0x000000848538723e */ /* 0x000fc400000010ff */
[----:B------:R-:W-:-:S03]  /*9050*/  F2FP.BF16.F32.PACK_AB R57, R135, R134 ;  /* 0x000000868739723e */ /* 0x000fc600000010ff */
[----:B------:R-:W2:Y:S01]  /*9060*/  LDC.64 R66, c[0x0][0x228] ;  /* 0x00008a00ff427b82 */ /* 0x000ea20000000a00 */
[----:B------:R-:W-:Y:S02]  /*9070*/  F2FP.BF16.F32.PACK_AB R58, R69, R68 ;  /* 0x00000044453a723e */ /* 0x000fe400000010ff */
[----:B------:R-:W-:Y:S02]  /*9080*/  F2FP.BF16.F32.PACK_AB R59, R71, R70 ;  /* 0x00000046473b723e */ /* 0x000fe400000010ff */
[----:B------:R-:W-:Y:S02]  /*9090*/  F2FP.BF16.F32.PACK_AB R136, R137, R136 ;  /* 0x000000888988723e */ /* 0x000fe400000010ff */
[----:B------:R-:W-:Y:S01]  /*90a0*/  F2FP.BF16.F32.PACK_AB R137, R139, R138 ;  /* 0x0000008a8b89723e */ /* 0x000fe200000010ff */
[----:B------:R-:W3:Y:S01]  /*90b0*/  LDC R13, c[0x0][0x278] ;  /* 0x00009e00ff0d7b82 */ /* 0x000ee20000000800 */
[----:B------:R-:W-:Y:S02]  /*90c0*/  F2FP.BF16.F32.PACK_AB R138, R73, R72 ;  /* 0x00000048498a723e */ /* 0x000fe400000010ff */
[----:B------:R-:W-:-:S02]  /*90d0*/  F2FP.BF16.F32.PACK_AB R139, R75, R74 ;  /* 0x0000004a4b8b723e */ /* 0x000fc400000010ff */
[----:B------:R-:W-:Y:S02]  /*90e0*/  F2FP.BF16.F32.PACK_AB R140, R141, R140 ;  /* 0x0000008c8d8c723e */ /* 0x000fe400000010ff */
[----:B------:R-:W-:Y:S02]  /*90f0*/  F2FP.BF16.F32.PACK_AB R141, R143, R142 ;  /* 0x0000008e8f8d723e */ /* 0x000fe400000010ff */
[----:B------:R-:W-:Y:S01]  /*9100*/  F2FP.BF16.F32.PACK_AB R142, R77, R76 ;  /* 0x0000004c4d8e723e */ /* 0x000fe200000010ff */
[----:B------:R-:W-:Y:S01]  /*9110*/  STSM.16.M88.4 [R12], R20 ;  /* 0x000000140c007844 */ /* 0x000fe20000000200 */
[----:B------:R-:W-:Y:S02]  /*9120*/  F2FP.BF16.F32.PACK_AB R143, R79, R78 ;  /* 0x0000004e4f8f723e */ /* 0x000fe400000010ff */
[----:B------:R-:W-:Y:S01]  /*9130*/  F2FP.BF16.F32.PACK_AB R144, R145, R144 ;  /* 0x000000909190723e */ /* 0x000fe200000010ff */
[----:B------:R-:W-:Y:S01]  /*9140*/  BAR.SYNC.DEFER_BLOCKING 0x0 ;  /* 0x0000000000007b1d */ /* 0x000fe20000010000 */
[----:B------:R-:W-:-:S02]  /*9150*/  F2FP.BF16.F32.PACK_AB R145, R147, R146 ;  /* 0x000000929391723e */ /* 0x000fc400000010ff */
[----:B------:R-:W-:Y:S02]  /*9160*/  F2FP.BF16.F32.PACK_AB R146, R81, R80 ;  /* 0x000000505192723e */ /* 0x000fe400000010ff */
[----:B------:R-:W-:Y:S02]  /*9170*/  F2FP.BF16.F32.PACK_AB R147, R83, R82 ;  /* 0x000000525393723e */ /* 0x000fe400000010ff */
[----:B------:R-:W-:Y:S02]  /*9180*/  F2FP.BF16.F32.PACK_AB R148, R149, R148 ;  /* 0x000000949594723e */ /* 0x000fe400000010ff */
[----:B------:R-:W-:Y:S01]  /*9190*/  F2FP.BF16.F32.PACK_AB R149, R151, R150 ;  /* 0x000000969795723e */ /* 0x000fe200000010ff */
[----:B---3--:R-:W-:Y:S01]  /*91a0*/  IMAD R83, R13, 0x6, RZ ;  /* 0x000000060d537824 */ /* 0x008fe200078e02ff */
[----:B------:R-:W-:Y:S01]  /*91b0*/  F2FP.BF16.F32.PACK_AB R150, R85, R84 ;  /* 0x000000545596723e */ /* 0x000fe200000010ff */
[----:B------:R-:W-:Y:S01]  /*91c0*/  IMAD R79, R13, 0x3, RZ ;  /* 0x000000030d4f7824 */ /* 0x000fe200078e02ff */
[----:B------:R-:W-:Y:S01]  /*91d0*/  F2FP.BF16.F32.PACK_AB R151, R87, R86 ;  /* 0x000000565797723e */ /* 0x000fe200000010ff */
[----:B------:R-:W-:Y:S01]  /*91e0*/  IMAD R87, R13, 0xa, RZ ;  /* 0x0000000a0d577824 */ /* 0x000fe200078e02ff */
[----:B--2---:R-:W-:Y:S01]  /*91f0*/  IADD3 R62, P4, P5, R65, UR5, R66 ;  /* 0x00000005413e7c10 */ /* 0x004fe2000fd9e042 */
[----:B------:R-:W-:Y:S01]  /*9200*/  IMAD.HI R66, R63, 0x2, RZ ;  /* 0x000000023f427827 */ /* 0x000fe200078e02ff */
[----:B------:R-:W-:-:S02]  /*9210*/  SHF.L.U32 R65, R13, 0x1, RZ ;  /* 0x000000010d417819 */ /* 0x000fc400000006ff */
[----:B0-----:R-:W-:Y:S01]  /*9220*/  PRMT R82, R4, 0x7632, R82 ;  /* 0x0000763204527816 */ /* 0x001fe20000000052 */
[C---:B------:R-:W-:Y:S01]  /*9230*/  IMAD.SHL.U32 R81, R13.reuse, 0x4, RZ ;  /* 0x000000040d517824 */ /* 0x040fe200078e00ff */
[----:B------:R-:W-:Y:S01]  /*9240*/  IADD3.X R63, R66, UR9, R67, P4, P5 ;  /* 0x00000009423f7c10 */ /* 0x000fe2000a7ea443 */
[----:B------:R-:W-:Y:S01]  /*9250*/  IMAD R89, R13, 0xc, RZ ;  /* 0x0000000c0d597824 */ /* 0x000fe200078e02ff */
[-C--:B------:R-:W-:Y:S01]  /*9260*/  IADD3 R66, P5, R65, R62.reuse, RZ ;  /* 0x0000003e41427210 */ /* 0x080fe20007fbe0ff */
[----:B------:R-:W0:Y:S01]  /*9270*/  LDS.128 R16, [R2] ;  /* 0x0000000002107984 */ /* 0x000e220000000c00 */
[CC--:B------:R-:W-:Y:S01]  /*9280*/  LEA R76, P4, R13.reuse, R62.reuse, 0x2 ;  /* 0x0000003e0d4c7211 */ /* 0x0c0fe200078810ff */
[C---:B------:R-:W-:Y:S01]  /*9290*/  IMAD R91, R13.reuse, 0xe, RZ ;  /* 0x0000000e0d5b7824 */ /* 0x040fe200078e02ff */
[-C--:B------:R-:W-:Y:S01]  /*92a0*/  LEA.HI.X.SX32 R67, R13, R63.reuse, 0x1, P5 ;  /* 0x0000003f0d437211 */ /* 0x080fe200028f0eff */
[----:B------:R-:W-:Y:S01]  /*92b0*/  BAR.SYNC.DEFER_BLOCKING 0x0 ;  /* 0x0000000000007b1d */ /* 0x000fe20000010000 */
[-C--:B------:R-:W-:Y:S01]  /*92c0*/  IADD3 R78, P5, R83, R62.reuse, RZ ;  /* 0x0000003e534e7210 */ /* 0x080fe20007fbe0ff */
[----:B------:R-:W-:Y:S01]  /*92d0*/  IMAD.SHL.U32 R85, R13, 0x8, RZ ;  /* 0x000000080d557824 */ /* 0x000fe200078e00ff */
[-C--:B------:R-:W-:Y:S01]  /*92e0*/  LEA.HI.X.SX32 R77, R65, R63.reuse, 0x1, P4 ;  /* 0x0000003f414d7211 */ /* 0x080fe200020f0eff */
[C---:B------:R-:W-:Y:S01]  /*92f0*/  IMAD R65, R13.reuse, 0x5, RZ ;  /* 0x000000050d417824 */ /* 0x040fe200078e02ff */
[C---:B------:R-:W-:Y:S01]  /*9300*/  LEA R80, P6, R13.reuse, R62, 0x3 ;  /* 0x0000003e0d507211 */ /* 0x040fe200078c18ff */
[----:B------:R-:W-:Y:S01]  /*9310*/  IMAD R93, R13, 0x14, RZ ;  /* 0x000000140d5d7824 */ /* 0x000fe200078e02ff */
[-C--:B------:R-:W-:Y:S01]  /*9320*/  LEA.HI.X.SX32 R79, R79, R63.reuse, 0x1, P5 ;  /* 0x0000003f4f4f7211 */ /* 0x080fe200028f0eff */
[----:B------:R-:W-:Y:S01]  /*9330*/  IMAD R95, R13, 0x16, RZ ;  /* 0x000000160d5f7824 */ /* 0x000fe200078e02ff */
[----:B------:R-:W-:Y:S01]  /*9340*/  LEA.HI.X.SX32 R81, R81, R63, 0x1, P6 ;  /* 0x0000003f51517211 */ /* 0x000fe200030f0eff */
[C---:B------:R-:W-:Y:S01]  /*9350*/  IMAD R97, R13.reuse, 0x18, RZ ;  /* 0x000000180d617824 */ /* 0x040fe200078e02ff */
[----:B------:R-:W-:Y:S01]  /*9360*/  ULDC.64 UR8, c[0x0][0x270] ;  /* 0x00009c0000087ab9 */ /* 0x000fe20000000a00 */
[C---:B------:R-:W-:Y:S01]  /*9370*/  IMAD R107, R13.reuse, 0x28, RZ ;  /* 0x000000280d6b7824 */ /* 0x040fe200078e02ff */
[----:B------:R-:W-:Y:S01]  /*9380*/  UIMAD UR8, UR10, UR8, URZ ;  /* 0x000000080a0872a4 */ /* 0x000fe2000f8e023f */
[C---:B------:R-:W-:Y:S01]  /*9390*/  IMAD R109, R13.reuse, 0x2c, RZ ;  /* 0x0000002c0d6d7824 */ /* 0x040fe200078e02ff */
[----:B------:R-:W-:Y:S01]  /*93a0*/  FSEL R60, R60, -INF , P2 ;  /* 0xff8000003c3c7808 */ /* 0x000fe20001000000 */
[C---:B------:R-:W-:Y:S01]  /*93b0*/  IMAD R111, R13.reuse, 0x2e, RZ ;  /* 0x0000002e0d6f7824 */ /* 0x040fe200078e02ff */
[----:B------:R-:W-:Y:S01]  /*93c0*/  USHF.L.U32 UR8, UR8, 0x1, URZ ;  /* 0x0000000108087899 */ /* 0x000fe2000800063f */
[C---:B------:R-:W-:Y:S01]  /*93d0*/  IMAD R113, R13.reuse, 0x30, RZ ;  /* 0x000000300d717824 */ /* 0x040fe200078e02ff */
[----:B------:R-:W-:Y:S01]  /*93e0*/  FSEL R64, R64, -INF , P0 ;  /* 0xff80000040407808 */ /* 0x000fe20000000000 */
[C---:B------:R-:W-:Y:S01]  /*93f0*/  IMAD R115, R13.reuse, 0x32, RZ ;  /* 0x000000320d737824 */ /* 0x040fe200078e02ff */
[----:B------:R-:W-:Y:S01]  /*9400*/  SHF.L.U32 R0, R0, 0x1, RZ ;  /* 0x0000000100007819 */ /* 0x000fe200000006ff */
[----:B------:R-:W-:-:S02]  /*9410*/  IMAD R117, R13, 0x34, RZ ;  /* 0x000000340d757824 */ /* 0x000fc400078e02ff */
[----:B------:R-:W-:Y:S01]  /*9420*/  FFMA R161, R60, 0.69314718246459960938, R161 ;  /* 0x3f3172183ca17823 */ /* 0x000fe200000000a1 */
[----:B------:R-:W-:Y:S01]  /*9430*/  STSM.16.M88.4 [R12], R24 ;  /* 0x000000180c007844 */ /* 0x000fe20000000200 */
[C---:B------:R-:W-:Y:S01]  /*9440*/  IMAD R119, R13.reuse, 0x36, RZ ;  /* 0x000000360d777824 */ /* 0x040fe200078e02ff */
[----:B------:R-:W-:Y:S01]  /*9450*/  LOP3.LUT R0, R0, 0xf8, RZ, 0xc0, !PT ;  /* 0x000000f800007812 */ /* 0x000fe200078ec0ff */
[C---:B------:R-:W-:Y:S01]  /*9460*/  IMAD R121, R13.reuse, 0x38, RZ ;  /* 0x000000380d797824 */ /* 0x040fe200078e02ff */
[----:B------:R-:W-:Y:S01]  /*9470*/  BAR.SYNC.DEFER_BLOCKING 0x0 ;  /* 0x0000000000007b1d */ /* 0x000fe20000010000 */
[C---:B------:R-:W-:Y:S02]  /*9480*/  IMAD R123, R13.reuse, 0x3a, RZ ;  /* 0x0000003a0d7b7824 */ /* 0x040fe400078e02ff */
[----:B------:R-:W-:Y:S01]  /*9490*/  FFMA R15, R64, 0.69314718246459960938, R15 ;  /* 0x3f317218400f7823 */ /* 0x000fe2000000000f */
[C---:B------:R-:W-:Y:S02]  /*94a0*/  IMAD R125, R13.reuse, 0x3c, RZ ;  /* 0x0000003c0d7d7824 */ /* 0x040fe400078e02ff */
[----:B------:R-:W-:-:S02]  /*94b0*/  IMAD R127, R13, 0x3e, RZ ;  /* 0x0000003e0d7f7824 */ /* 0x000fc400078e02ff */
[C---:B------:R-:W-:Y:S02]  /*94c0*/  IMAD R129, R13.reuse, 0x42, RZ ;  /* 0x000000420d817824 */ /* 0x040fe400078e02ff */
[C---:B------:R-:W-:Y:S02]  /*94d0*/  IMAD R105, R13.reuse, 0x46, RZ ;  /* 0x000000460d697824 */ /* 0x040fe400078e02ff */
[C---:B------:R-:W-:Y:S02]  /*94e0*/  IMAD R101, R13.reuse, 0x48, RZ ;  /* 0x000000480d657824 */ /* 0x040fe400078e02ff */
[C---:B------:R-:W-:Y:S02]  /*94f0*/  IMAD R103, R13.reuse, 0x4a, RZ ;  /* 0x0000004a0d677824 */ /* 0x040fe400078e02ff */
[----:B------:R-:W-:Y:S01]  /*9500*/  IMAD R99, R13, 0x4e, RZ ;  /* 0x0000004e0d637824 */ /* 0x000fe200078e02ff */
[----:B------:R-:W2:Y:S01]  /*9510*/  LDS.128 R20, [R2] ;  /* 0x0000000002147984 */ /* 0x000ea20000000c00 */
[----:B------:R-:W-:Y:S06]  /*9520*/  BAR.SYNC.DEFER_BLOCKING 0x0 ;  /* 0x0000000000007b1d */ /* 0x000fec0000010000 */
[----:B------:R-:W-:Y:S02]  /*9530*/  STSM.16.M88.4 [R12], R28 ;  /* 0x0000001c0c007844 */ /* 0x000fe40000000200 */
[----:B------:R-:W-:Y:S06]  /*9540*/  BAR.SYNC.DEFER_BLOCKING 0x0 ;  /* 0x0000000000007b1d */ /* 0x000fec0000010000 */
[----:B------:R-:W-:Y:S02]  /*9550*/  LDS.128 R24, [R2] ;  /* 0x0000000002187984 */ /* 0x000fe40000000c00 */
        /* <DEDUP_REMOVED lines=19> */
[----:B------:R-:W3:Y:S02]  /*9690*/  LDS.128 R48, [R2] ;  /* 0x0000000002307984 */ /* 0x000ee40000000c00 */
        /* <DEDUP_REMOVED lines=15> */
[----:B------:R-:W4:Y:S02]  /*9790*/  LDS.128 R68, [R2] ;  /* 0x0000000002447984 */ /* 0x000f240000000c00 */
[----:B------:R-:W-:Y:S06]  /*97a0*/  BAR.SYNC.DEFER_BLOCKING 0x0 ;  /* 0x0000000000007b1d */ /* 0x000fec0000010000 */
[----:B------:R-:W-:Y:S02]  /*97b0*/  STSM.16.M88.4 [R12], R144 ;  /* 0x000000900c007844 */ /* 0x000fe40000000200 */
[----:B------:R-:W-:Y:S06]  /*97c0*/  BAR.SYNC.DEFER_BLOCKING 0x0 ;  /* 0x0000000000007b1d */ /* 0x000fec0000010000 */
[----:B------:R-:W5:Y:S02]  /*97d0*/  LDS.128 R72, [R2] ;  /* 0x0000000002487984 */ /* 0x000f640000000c00 */
[----:B------:R-:W-:Y:S06]  /*97e0*/  BAR.SYNC.DEFER_BLOCKING 0x0 ;  /* 0x0000000000007b1d */ /* 0x000fec0000010000 */
[----:B------:R1:W-:Y:S02]  /*97f0*/  STSM.16.M88.4 [R12], R148 ;  /* 0x000000940c007844 */ /* 0x0003e40000000200 */
[----:B------:R-:W-:Y:S01]  /*9800*/  BAR.SYNC.DEFER_BLOCKING 0x0 ;  /* 0x0000000000007b1d */ /* 0x000fe20000010000 */
[----:B-1----:R-:W-:-:S05]  /*9810*/  PRMT R12, R6, 0x7632, R12 ;  /* 0x00007632060c7816 */ /* 0x002fca000000000c */
[----:B------:R1:W-:Y:S04]  /*9820*/  STG.E.U16 desc[UR6][R62.64], R4 ;  /* 0x000000043e007986 */ /* 0x0003e8000c101506 */
[----:B------:R0:W-:Y:S04]  /*9830*/  STG.E.U16 desc[UR6][R66.64], R82 ;  /* 0x0000005242007986 */ /* 0x0001e8000c101506 */
[----:B------:R2:W-:Y:S01]  /*9840*/  STG.E.U16 desc[UR6][R76.64], R5 ;  /* 0x000000054c007986 */ /* 0x0005e2000c101506 */
[----:B-1----:R-:W-:Y:S02]  /*9850*/  PRMT R4, R5, 0x7632, R4 ;  /* 0x0000763205047816 */ /* 0x002fe40000000004 */
[----:B0-----:R-:W-:-:S03]  /*9860*/  IADD3 R66, P5, R87, R62, RZ ;  /* 0x0000003e57427210 */ /* 0x001fc60007fbe0ff */
[----:B------:R0:W-:Y:S01]  /*9870*/  STG.E.U16 desc[UR6][R78.64], R4 ;  /* 0x000000044e007986 */ /* 0x0001e2000c101506 */
[-C--:B------:R-:W-:Y:S02]  /*9880*/  IADD3 R82, P4, R89, R62.reuse, RZ ;  /* 0x0000003e59527210 */ /* 0x080fe40007f9e0ff */
[CC--:B--2---:R-:W-:Y:S01]  /*9890*/  LEA R76, P6, R13.reuse, R62.reuse, 0x4 ;  /* 0x0000003e0d4c7211 */ /* 0x0c4fe200078c20ff */
[----:B------:R-:W-:Y:S01]  /*98a0*/  IMAD R5, R13, 0x7, RZ ;  /* 0x000000070d057824 */ /* 0x000fe200078e02ff */
[-C--:B------:R-:W-:Y:S01]  /*98b0*/  LEA.HI.X.SX32 R67, R65, R63.reuse, 0x1, P5 ;  /* 0x0000003f41437211 */ /* 0x080fe200028f0eff */
[----:B------:R1:W-:Y:S01]  /*98c0*/  STG.E.U16 desc[UR6][R80.64], R6 ;  /* 0x0000000650007986 */ /* 0x0003e2000c101506 */
[-C--:B------:R-:W-:Y:S01]  /*98d0*/  LEA.HI.X.SX32 R77, R85, R63.reuse, 0x1, P6 ;  /* 0x0000003f554d7211 */ /* 0x080fe200030f0eff */
[----:B------:R-:W-:Y:S01]  /*98e0*/  IMAD R85, R13, 0x12, RZ ;  /* 0x000000120d557824 */ /* 0x000fe200078e02ff */
[-C--:B------:R-:W-:Y:S01]  /*98f0*/  LEA.HI.X.SX32 R83, R83, R63.reuse, 0x1, P4 ;  /* 0x0000003f53537211 */ /* 0x080fe200020f0eff */
[----:B------:R2:W-:Y:S01]  /*9900*/  STG.E.U16 desc[UR6][R66.64], R12 ;  /* 0x0000000c42007986 */ /* 0x0005e2000c101506 */
[----:B------:R-:W-:Y:S01]  /*9910*/  IMAD R65, R13, 0x9, RZ ;  /* 0x000000090d417824 */ /* 0x000fe200078e02ff */
[----:B0-----:R-:W-:Y:S01]  /*9920*/  IADD3 R4, P5, R91, R62, RZ ;  /* 0x0000003e5b047210 */ /* 0x001fe20007fbe0ff */
[----:B------:R-:W0:Y:S01]  /*9930*/  LDC R79, c[0x0][0x278] ;  /* 0x00009e00ff4f7b82 */ /* 0x000e220000000800 */
[----:B------:R3:W-:Y:S02]  /*9940*/  STG.E.U16 desc[UR6][R82.64], R7 ;  /* 0x0000000752007986 */ /* 0x0007e4000c101506 */
[----:B------:R-:W-:-:S02]  /*9950*/  LEA.HI.X.SX32 R5, R5, R63, 0x1, P5 ;  /* 0x0000003f05057211 */ /* 0x000fc400028f0eff */
[-C--:B-1----:R-:W-:Y:S02]  /*9960*/  IADD3 R6, P4, R93, R62.reuse, RZ ;  /* 0x0000003e5d067210 */ /* 0x082fe40007f9e0ff */
[----:B------:R-:W-:Y:S02]  /*9970*/  SHF.L.U32 R81, R13, 0x4, RZ ;  /* 0x000000040d517819 */ /* 0x000fe400000006ff */
[----:B--2---:R-:W-:Y:S02]  /*9980*/  PRMT R67, R7, 0x7632, R67 ;  /* 0x0000763207437816 */ /* 0x004fe40000000043 */
[-C--:B------:R-:W-:Y:S01]  /*9990*/  IADD3 R66, P5, R85, R62.reuse, RZ ;  /* 0x0000003e55427210 */ /* 0x080fe20007fbe0ff */
[----:B---3--:R-:W-:Y:S02]  /*99a0*/  IMAD R83, R13, 0x1a, RZ ;  /* 0x0000001a0d537824 */ /* 0x008fe400078e02ff */
[----:B------:R1:W-:Y:S01]  /*99b0*/  STG.E.U16 desc[UR6][R4.64], R67 ;  /* 0x0000004304007986 */ /* 0x0003e2000c101506 */
[----:B------:R-:W-:Y:S01]  /*99c0*/  LEA.HI.X.SX32 R7, R87, R63, 0x1, P4 ;  /* 0x0000003f57077211 */ /* 0x000fe200020f0eff */
[----:B------:R-:W-:Y:S01]  /*99d0*/  IMAD R87, R13, 0x1c, RZ ;  /* 0x0000001c0d577824 */ /* 0x000fe200078e02ff */
[----:B------:R-:W-:Y:S01]  /*99e0*/  PRMT R12, R16, 0x7632, R12 ;  /* 0x00007632100c7816 */ /* 0x000fe2000000000c */
[----:B------:R2:W-:Y:S03]  /*99f0*/  STG.E.U16 desc[UR6][R76.64], R8 ;  /* 0x000000084c007986 */ /* 0x0005e6000c101506 */
[----:B------:R-:W-:-:S02]  /*9a00*/  IADD3 R78, P4, R87, R62, RZ ;  /* 0x0000003e574e7210 */ /* 0x000fc40007f9e0ff */
[-C--:B-1----:R-:W-:Y:S01]  /*9a10*/  LEA.HI.X.SX32 R67, R65, R63.reuse, 0x1, P5 ;  /* 0x0000003f41437211 */ /* 0x082fe200028f0eff */
[----:B------:R-:W-:Y:S01]  /*9a20*/  IMAD R5, R13, 0xb, RZ ;  /* 0x0000000b0d057824 */ /* 0x000fe200078e02ff */
[-C--:B------:R-:W-:Y:S01]  /*9a30*/  IADD3 R4, P5, R95, R62.reuse, RZ ;  /* 0x0000003e5f047210 */ /* 0x080fe20007fbe0ff */
[----:B------:R-:W-:Y:S01]  /*9a40*/  IMAD R65, R13, 0xd, RZ ;  /* 0x0000000d0d417824 */ /* 0x000fe200078e02ff */
[----:B--2---:R-:W-:Y:S02]  /*9a50*/  PRMT R77, R8, 0x7632, R77 ;  /* 0x00007632084d7816 */ /* 0x004fe4000000004d */
[----:B------:R-:W-:Y:S02]  /*9a60*/  IADD3 R76, P6, R97, R62, RZ ;  /* 0x0000003e614c7210 */ /* 0x000fe40007fde0ff */
[----:B------:R-:W-:Y:S01]  /*9a70*/  LEA.HI.X.SX32 R5, R5, R63, 0x1, P5 ;  /* 0x0000003f05057211 */ /* 0x000fe200028f0eff */
[----:B------:R1:W-:Y:S01]  /*9a80*/  STG.E.U16 desc[UR6][R66.64], R77 ;  /* 0x0000004d42007986 */ /* 0x0003e2000c101506 */
[----:B------:R-:W-:-:S03]  /*9a90*/  PRMT R8, R9, 0x7632, R8 ;  /* 0x0000763209087816 */ /* 0x000fc60000000008 */
[----:B------:R2:W-:Y:S04]  /*9aa0*/  STG.E.U16 desc[UR6][R6.64], R9 ;  /* 0x0000000906007986 */ /* 0x0005e8000c101506 */
[----:B------:R3:W-:Y:S01]  /*9ab0*/  STG.E.U16 desc[UR6][R4.64], R8 ;  /* 0x0000000804007986 */ /* 0x0007e2000c101506 */
[-C--:B-1----:R-:W-:Y:S01]  /*9ac0*/  LEA.HI.X.SX32 R77, R89, R63.reuse, 0x1, P6 ;  /* 0x0000003f594d7211 */ /* 0x082fe200030f0eff */
[----:B------:R-:W-:Y:S01]  /*9ad0*/  IMAD R89, R13, 0x1e, RZ ;  /* 0x0000001e0d597824 */ /* 0x000fe200078e02ff */
[-C--:B------:R-:W-:Y:S02]  /*9ae0*/  IADD3 R66, P5, R83, R62.reuse, RZ ;  /* 0x0000003e53427210 */ /* 0x080fe40007fbe0ff */
[----:B--2---:R-:W-:Y:S01]  /*9af0*/  PRMT R7, R10, 0x7632, R7 ;  /* 0x000076320a077816 */ /* 0x004fe20000000007 */
[----:B------:R1:W-:Y:S01]  /*9b00*/  STG.E.U16 desc[UR6][R76.64], R10 ;  /* 0x0000000a4c007986 */ /* 0x0003e2000c101506 */
[-C--:B------:R-:W-:Y:S01]  /*9b10*/  LEA.HI.X.SX32 R67, R65, R63.reuse, 0x1, P5 ;  /* 0x0000003f41437211 */ /* 0x080fe200028f0eff */
[----:B------:R-:W-:Y:S01]  /*9b20*/  IMAD R65, R13, 0x22, RZ ;  /* 0x000000220d417824 */ /* 0x000fe200078e02ff */
[-C--:B---3--:R-:W-:Y:S01]  /*9b30*/  IADD3 R4, P5, R89, R62.reuse, RZ ;  /* 0x0000003e59047210 */ /* 0x088fe20007fbe0ff */
[----:B------:R-:W-:Y:S01]  /*9b40*/  IMAD R5, R13, 0xf, RZ ;  /* 0x0000000f0d057824 */ /* 0x000fe200078e02ff */
[-C--:B0-----:R-:W-:Y:S01]  /*9b50*/  LEA R6, P6, R79, R62.reuse, 0x5 ;  /* 0x0000003e4f067211 */ /* 0x081fe200078c28ff */
[----:B------:R0:W-:Y:S01]  /*9b60*/  STG.E.U16 desc[UR6][R66.64], R7 ;  /* 0x0000000742007986 */ /* 0x0001e2000c101506 */
[-C--:B------:R-:W-:Y:S01]  /*9b70*/  LEA.HI.X.SX32 R79, R91, R63.reuse, 0x1, P4 ;  /* 0x0000003f5b4f7211 */ /* 0x080fe200020f0eff */
[----:B------:R-:W-:Y:S01]  /*9b80*/  IMAD R9, R13, 0x11, RZ ;  /* 0x000000110d097824 */ /* 0x000fe200078e02ff */
[-C--:B------:R-:W-:Y:S01]  /*9b90*/  LEA.HI.X.SX32 R5, R5, R63.reuse, 0x1, P5 ;  /* 0x0000003f05057211 */ /* 0x080fe200028f0eff */
[----:B------:R-:W-:Y:S01]  /*9ba0*/  IMAD R91, R13, 0x4c, RZ ;  /* 0x0000004c0d5b7824 */ /* 0x000fe200078e02ff */
[----:B------:R-:W-:Y:S01]  /*9bb0*/  IADD3 R8, P5, R65, R62, RZ ;  /* 0x0000003e41087210 */ /* 0x000fe20007fbe0ff */
[----:B-1----:R-:W-:Y:S01]  /*9bc0*/  IMAD R77, R13, 0x24, RZ ;  /* 0x000000240d4d7824 */ /* 0x002fe200078e02ff */
[----:B------:R-:W-:Y:S01]  /*9bd0*/  PRMT R10, R11, 0x7632, R10 ;  /* 0x000076320b0a7816 */ /* 0x000fe2000000000a */
[----:B------:R1:W-:Y:S01]  /*9be0*/  STG.E.U16 desc[UR6][R78.64], R11 ;  /* 0x0000000b4e007986 */ /* 0x0003e2000c101506 */
[----:B------:R-:W-:-:S02]  /*9bf0*/  LEA.HI.X.SX32 R9, R9, R63, 0x1, P5 ;  /* 0x0000003f09097211 */ /* 0x000fc400028f0eff */
[----:B0-----:R-:W-:Y:S01]  /*9c00*/  LEA.HI.X.SX32 R7, R81, R63, 0x1, P6 ;  /* 0x0000003f51077211 */ /* 0x001fe200030f0eff */
[----:B------:R-:W-:Y:S01]  /*9c10*/  IMAD R81, R13, 0x26, RZ ;  /* 0x000000260d517824 */ /* 0x000fe200078e02ff */
[----:B------:R0:W-:Y:S01]  /*9c20*/  STG.E.U16 desc[UR6][R4.64], R10 ;  /* 0x0000000a04007986 */ /* 0x0001e2000c101506 */
[----:B------:R-:W-:-:S03]  /*9c30*/  IADD3 R66, P4, R77, R62, RZ ;  /* 0x0000003e4d427210 */ /* 0x000fc60007f9e0ff */
[----:B------:R2:W-:Y:S01]  /*9c40*/  STG.E.U16 desc[UR6][R6.64], R16 ;  /* 0x0000001006007986 */ /* 0x0005e2000c101506 */
[----:B------:R-:W-:Y:S01]  /*9c50*/  LEA.HI.X.SX32 R67, R85, R63, 0x1, P4 ;  /* 0x0000003f55437211 */ /* 0x000fe200020f0eff */
[C---:B-1----:R-:W-:Y:S02]  /*9c60*/  IMAD R79, R13.reuse, 0x2a, RZ ;  /* 0x0000002a0d4f7824 */ /* 0x042fe400078e02ff */
[----:B------:R1:W-:Y:S01]  /*9c70*/  STG.E.U16 desc[UR6][R8.64], R12 ;  /* 0x0000000c08007986 */ /* 0x0003e2000c101506 */
[C---:B------:R-:W-:Y:S02]  /*9c80*/  IMAD R11, R13.reuse, 0x15, RZ ;  /* 0x000000150d0b7824 */ /* 0x040fe400078e02ff */
[----:B------:R-:W-:Y:S01]  /*9c90*/  IMAD R85, R13, 0x58, RZ ;  /* 0x000000580d557824 */ /* 0x000fe200078e02ff */
[-C--:B0-----:R-:W-:Y:S01]  /*9ca0*/  IADD3 R4, P5, R81, R62.reuse, RZ ;  /* 0x0000003e51047210 */ /* 0x081fe20007fbe0ff */
[----:B------:R-:W-:Y:S01]  /*9cb0*/  IMAD R5, R13, 0x13, RZ ;  /* 0x000000130d057824 */ /* 0x000fe200078e02ff */
[----:B------:R0:W-:Y:S01]  /*9cc0*/  STG.E.U16 desc[UR6][R66.64], R17 ;  /* 0x0000001142007986 */ /* 0x0001e2000c101506 */
[----:B------:R-:W-:-:S02]  /*9cd0*/  IADD3 R10, P4, R109, R62, RZ ;  /* 0x0000003e6d0a7210 */ /* 0x000fc40007f9e0ff */
[-C--:B--2---:R-:W-:Y:S02]  /*9ce0*/  IADD3 R6, P6, R107, R62.reuse, RZ ;  /* 0x0000003e6b067210 */ /* 0x084fe40007fde0ff */
[-C--:B------:R-:W-:Y:S02]  /*9cf0*/  LEA.HI.X.SX32 R5, R5, R63.reuse, 0x1, P5 ;  /* 0x0000003f05057211 */ /* 0x080fe400028f0eff */
[----:B-1----:R-:W-:Y:S02]  /*9d00*/  PRMT R9, R17, 0x7632, R9 ;  /* 0x0000763211097816 */ /* 0x002fe40000000009 */
[-C--:B------:R-:W-:Y:S01]  /*9d10*/  LEA.HI.X.SX32 R7, R93, R63.reuse, 0x1, P6 ;  /* 0x0000003f5d077211 */ /* 0x080fe200030f0eff */
[----:B------:R-:W-:Y:S01]  /*9d20*/  IMAD R93, R13, 0x50, RZ ;  /* 0x000000500d5d7824 */ /* 0x000fe200078e02ff */
[-C--:B------:R-:W-:Y:S01]  /*9d30*/  IADD3 R8, P5, R79, R62.reuse, RZ ;  /* 0x0000003e4f087210 */ /* 0x080fe20007fbe0ff */
[----:B------:R1:W-:Y:S01]  /*9d40*/  STG.E.U16 desc[UR6][R4.64], R9 ;  /* 0x0000000904007986 */ /* 0x0003e2000c101506 */
[----:B0-----:R-:W-:Y:S01]  /*9d50*/  IMAD R17, R13, 0x19, RZ ;  /* 0x000000190d117824 */ /* 0x001fe200078e02ff */
[----:B------:R-:W0:Y:S01]  /*9d60*/  LDC R67, c[0x0][0x228] ;  /* 0x00008a00ff437b82 */ /* 0x000e220000000800 */
[----:B------:R-:W-:Y:S01]  /*9d70*/  PRMT R12, R21, 0x7632, R12 ;  /* 0x00007632150c7816 */ /* 0x000fe2000000000c */
[----:B------:R2:W-:Y:S01]  /*9d80*/  STG.E.U16 desc[UR6][R6.64], R18 ;  /* 0x0000001206007986 */ /* 0x0005e2000c101506 */
[----:B-1----:R-:W-:Y:S01]  /*9d90*/  LEA.HI.X.SX32 R9, R11, R63, 0x1, P5 ;  /* 0x0000003f0b097211 */ /* 0x002fe200028f0eff */
[----:B------:R-:W-:Y:S01]  /*9da0*/  IMAD R5, R13, 0x17, RZ ;  /* 0x000000170d057824 */ /* 0x000fe200078e02ff */
[----:B------:R-:W-:-:S02]  /*9db0*/  IADD3 R4, P5, R111, R62, RZ ;  /* 0x0000003e6f047210 */ /* 0x000fc40007fbe0ff */
[----:B--2---:R-:W-:Y:S02]  /*9dc0*/  PRMT R7, R18, 0x7632, R7 ;  /* 0x0000763212077816 */ /* 0x004fe40000000007 */
[-C--:B------:R-:W-:Y:S01]  /*9dd0*/  LEA.HI.X.SX32 R11, R95, R63.reuse, 0x1, P4 ;  /* 0x0000003f5f0b7211 */ /* 0x080fe200020f0eff */
[----:B------:R-:W-:Y:S01]  /*9de0*/  IMAD R95, R13, 0x52, RZ ;  /* 0x000000520d5f7824 */ /* 0x000fe200078e02ff */
[-C--:B------:R-:W-:Y:S01]  /*9df0*/  LEA.HI.X.SX32 R5, R5, R63.reuse, 0x1, P5 ;  /* 0x0000003f05057211 */ /* 0x080fe200028f0eff */
[----:B------:R1:W-:Y:S01]  /*9e00*/  STG.E.U16 desc[UR6][R8.64], R7 ;  /* 0x0000000708007986 */ /* 0x0003e2000c101506 */
[-C--:B------:R-:W-:Y:S02]  /*9e10*/  IADD3 R6, P6, R113, R62.reuse, RZ ;  /* 0x0000003e71067210 */ /* 0x080fe40007fde0ff */
[----:B------:R-:W-:Y:S01]  /*9e20*/  IADD3 R16, P4, R115, R62, RZ ;  /* 0x0000003e73107210 */ /* 0x000fe20007f9e0ff */
[----:B------:R2:W-:Y:S03]  /*9e30*/  STG.E.U16 desc[UR6][R10.64], R19 ;  /* 0x000000130a007986 */ /* 0x0005e6000c101506 */
[----:B------:R-:W-:-:S02]  /*9e40*/  LEA.HI.X.SX32 R17, R17, R63, 0x1, P4 ;  /* 0x0000003f11117211 */ /* 0x000fc400020f0eff */
[----:B-1----:R-:W-:Y:S02]  /*9e50*/  PRMT R9, R19, 0x7632, R9 ;  /* 0x0000763213097816 */ /* 0x002fe40000000009 */
[----:B------:R-:W-:Y:S02]  /*9e60*/  IADD3 R8, P5, R117, R62, RZ ;  /* 0x0000003e75087210 */ /* 0x000fe40007fbe0ff */
[----:B------:R-:W-:Y:S01]  /*9e70*/  LEA.HI.X.SX32 R7, R97, R63, 0x1, P6 ;  /* 0x0000003f61077211 */ /* 0x000fe200030f0eff */
[----:B------:R1:W-:Y:S01]  /*9e80*/  STG.E.U16 desc[UR6][R4.64], R9 ;  /* 0x0000000904007986 */ /* 0x0003e2000c101506 */
[----:B--2---:R-:W2:Y:S01]  /*9e90*/  LDC R19, c[0x0][0x278] ;  /* 0x00009e00ff137b82 */ /* 0x004ea20000000800 */
[C---:B------:R-:W-:Y:S02]  /*9ea0*/  IMAD R11, R13.reuse, 0x1b, RZ ;  /* 0x0000001b0d0b7824 */ /* 0x040fe400078e02ff */
[----:B------:R3:W-:Y:S01]  /*9eb0*/  STG.E.U16 desc[UR6][R6.64], R20 ;  /* 0x0000001406007986 */ /* 0x0007e2000c101506 */
[----:B------:R-:W-:Y:S01]  /*9ec0*/  IMAD R97, R13, 0x44, RZ ;  /* 0x000000440d617824 */ /* 0x000fe200078e02ff */
[----:B-1----:R-:W-:-:S02]  /*9ed0*/  PRMT R5, R20, 0x7632, R5 ;  /* 0x0000763214057816 */ /* 0x002fc40000000005 */
[----:B------:R-:W-:Y:S01]  /*9ee0*/  LEA.HI.X.SX32 R9, R83, R63, 0x1, P5 ;  /* 0x0000003f53097211 */ /* 0x000fe200028f0eff */
[----:B------:R-:W-:Y:S01]  /*9ef0*/  IMAD R83, R13, 0x54, RZ ;  /* 0x000000540d537824 */ /* 0x000fe200078e02ff */
[-C--:B------:R-:W-:Y:S01]  /*9f00*/  IADD3 R4, P4, R119, R62.reuse, RZ ;  /* 0x0000003e77047210 */ /* 0x080fe20007f9e0ff */
[----:B------:R1:W-:Y:S01]  /*9f10*/  STG.E.U16 desc[UR6][R16.64], R5 ;  /* 0x0000000510007986 */ /* 0x0003e2000c101506 */
[----:B---3--:R-:W-:-:S03]  /*9f20*/  IADD3 R6, P5, R121, R62, RZ ;  /* 0x0000003e79067210 */ /* 0x008fc60007fbe0ff */
[----:B------:R3:W-:Y:S01]  /*9f30*/  STG.E.U16 desc[UR6][R8.64], R21 ;  /* 0x0000001508007986 */ /* 0x0007e2000c101506 */
[-C--:B------:R-:W-:Y:S01]  /*9f40*/  LEA.HI.X.SX32 R7, R87, R63.reuse, 0x1, P5 ;  /* 0x0000003f57077211 */ /* 0x080fe200028f0eff */
[----:B------:R-:W-:Y:S01]  /*9f50*/  IMAD R87, R13, 0x5a, RZ ;  /* 0x0000005a0d577824 */ /* 0x000fe200078e02ff */
[-C--:B-1----:R-:W-:Y:S01]  /*9f60*/  LEA.HI.X.SX32 R5, R11, R63.reuse, 0x1, P4 ;  /* 0x0000003f0b057211 */ /* 0x082fe200020f0eff */
[----:B------:R-:W-:Y:S01]  /*9f70*/  IMAD R11, R13, 0x1d, RZ ;  /* 0x0000001d0d0b7824 */ /* 0x000fe200078e02ff */
[-C--:B------:R-:W-:Y:S01]  /*9f80*/  IADD3 R10, P4, R123, R62.reuse, RZ ;  /* 0x0000003e7b0a7210 */ /* 0x080fe20007f9e0ff */
[----:B------:R-:W-:Y:S01]  /*9f90*/  IMAD R17, R13, 0x21, RZ ;  /* 0x000000210d117824 */ /* 0x000fe200078e02ff */
[----:B---3--:R-:W1:Y:S01]  /*9fa0*/  LDC R21, c[0x0][0x278] ;  /* 0x00009e00ff157b82 */ /* 0x008e620000000800 */
[----:B------:R3:W-:Y:S01]  /*9fb0*/  STG.E.U16 desc[UR6][R4.64], R12 ;  /* 0x0000000c04007986 */ /* 0x0007e2000c101506 */
[-C--:B------:R-:W-:Y:S02]  /*9fc0*/  LEA.HI.X.SX32 R11, R11, R63.reuse, 0x1, P4 ;  /* 0x0000003f0b0b7211 */ /* 0x080fe400020f0eff */
[-C--:B------:R-:W-:Y:S01]  /*9fd0*/  IADD3 R8, P5, R125, R62.reuse, RZ ;  /* 0x0000003e7d087210 */ /* 0x080fe20007fbe0ff */
[----:B------:R4:W-:Y:S03]  /*9fe0*/  STG.E.U16 desc[UR6][R6.64], R22 ;  /* 0x0000001606007986 */ /* 0x0009e6000c101506 */
[----:B------:R-:W-:Y:S01]  /*9ff0*/  LEA.HI.X.SX32 R9, R89, R63, 0x1, P5 ;  /* 0x0000003f59097211 */ /* 0x000fe200028f0eff */
[----:B------:R-:W-:Y:S01]  /*a000*/  IMAD R89, R13, 0x56, RZ ;  /* 0x000000560d597824 */ /* 0x000fe200078e02ff */
[-C--:B--2---:R-:W-:Y:S01]  /*a010*/  LEA RZ, P5, R19, R62.reuse, 0x6 ;  /* 0x0000003e13ff7211 */ /* 0x084fe200078a30ff */
[----:B---3--:R-:W-:Y:S01]  /*a020*/  IMAD R4, R248, UR9, RZ ;  /* 0x00000009f8047c24 */ /* 0x008fe2000f8e02ff */
[----:B------:R-:W-:Y:S01]  /*a030*/  PRMT R12, R23, 0x7632, R12 ;  /* 0x00007632170c7816 */ /* 0x000fe2000000000c */
[----:B------:R-:W-:Y:S01]  /*a040*/  IMAD R5, R13, 0x1f, RZ ;  /* 0x0000001f0d057824 */ /* 0x000fe200078e02ff */
[----:B----4-:R-:W-:Y:S01]  /*a050*/  PRMT R7, R22, 0x7632, R7 ;  /* 0x0000763216077816 */ /* 0x010fe20000000007 */
[----:B------:R-:W-:Y:S01]  /*a060*/  IMAD.SHL.U32 R4, R4, 0x2, RZ ;  /* 0x0000000204047824 */ /* 0x000fe200078e00ff */
[----:B------:R-:W-:-:S02]  /*a070*/  IADD3 R6, P4, R127, R62, RZ ;  /* 0x0000003e7f067210 */ /* 0x000fc40007f9e0ff */
[----:B------:R-:W-:Y:S01]  /*a080*/  PRMT R22, R50, 0x7632, R22 ;  /* 0x0000763232167816 */ /* 0x000fe20000000016 */
[----:B------:R2:W-:Y:S01]  /*a090*/  STG.E.U16 desc[UR6][R10.64], R7 ;  /* 0x000000070a007986 */ /* 0x0005e2000c101506 */
[----:B0-----:R-:W-:Y:S01]  /*a0a0*/  IADD3 R4, R4, UR8, R67 ;  /* 0x0000000804047c10 */ /* 0x001fe2000fffe043 */
[C---:B------:R-:W-:Y:S02]  /*a0b0*/  IMAD R67, R13.reuse, 0x60, RZ ;  /* 0x000000600d437824 */ /* 0x040fe400078e02ff */
[----:B------:R0:W-:Y:S01]  /*a0c0*/  STG.E.U16 desc[UR6][R8.64], R23 ;  /* 0x0000001708007986 */ /* 0x0001e2000c101506 */
[----:B--2---:R-:W-:Y:S01]  /*a0d0*/  IMAD.SHL.U32 R11, R13, 0x20, RZ ;  /* 0x000000200d0b7824 */ /* 0x004fe200078e00ff */
[-C--:B------:R-:W-:Y:S01]  /*a0e0*/  LEA.HI.X.SX32 R7, R5, R63.reuse, 0x1, P4 ;  /* 0x0000003f05077211 */ /* 0x080fe200020f0eff */
[----:B------:R-:W-:Y:S01]  /*a0f0*/  IMAD R5, R13, 0x23, RZ ;  /* 0x000000230d057824 */ /* 0x000fe200078e02ff */
[-C--:B------:R-:W-:Y:S01]  /*a100*/  IADD3 R10, P4, R129, R62.reuse, RZ ;  /* 0x0000003e810a7210 */ /* 0x080fe20007f9e0ff */
[----:B0-----:R-:W-:Y:S01]  /*a110*/  IMAD R23, R13, 0x70, RZ ;  /* 0x000000700d177824 */ /* 0x001fe200078e02ff */
[----:B------:R-:W-:Y:S01]  /*a120*/  LEA.HI.X.SX32 R9, R11, R63, 0x1, P5 ;  /* 0x0000003f0b097211 */ /* 0x000fe200028f0eff */
[----:B------:R0:W-:Y:S01]  /*a130*/  STG.E.U16 desc[UR6][R6.64], R12 ;  /* 0x0000000c06007986 */ /* 0x0001e2000c101506 */
[----:B------:R-:W-:-:S02]  /*a140*/  IADD3 R16, P5, R97, R62, RZ ;  /* 0x0000003e61107210 */ /* 0x000fc40007fbe0ff */
[----:B-1----:R-:W-:Y:S02]  /*a150*/  LEA R8, R21, R4, 0x6 ;  /* 0x0000000415087211 */ /* 0x002fe400078e30ff */
[-C--:B------:R-:W-:Y:S02]  /*a160*/  LEA.HI.X.SX32 R11, R17, R63.reuse, 0x1, P4 ;  /* 0x0000003f110b7211 */ /* 0x080fe400020f0eff */
[----:B------:R-:W-:Y:S01]  /*a170*/  LEA.HI.X.SX32 R17, R65, R63, 0x1, P5 ;  /* 0x0000003f41117211 */ /* 0x000fe200028f0eff */
[----:B------:R1:W-:Y:S01]  /*a180*/  STG.E.U16 desc[UR6][R8.64], R24 ;  /* 0x0000001808007986 */ /* 0x0003e2000c101506 */
[-C--:B------:R-:W-:Y:S01]  /*a190*/  IADD3 R18, P4, R101, R62.reuse, RZ ;  /* 0x0000003e65127210 */ /* 0x080fe20007f9e0ff */
[----:B------:R-:W-:Y:S01]  /*a1a0*/  IMAD R65, R13, 0x5c, RZ ;  /* 0x0000005c0d417824 */ /* 0x000fe200078e02ff */
[----:B0-----:R-:W-:Y:S02]  /*a1b0*/  PRMT R7, R24, 0x7632, R7 ;  /* 0x0000763218077816 */ /* 0x001fe40000000007 */
[----:B------:R-:W-:-:S02]  /*a1c0*/  IADD3 R6, P5, R105, R62, RZ ;  /* 0x0000003e69067210 */ /* 0x000fc40007fbe0ff */
[-C--:B------:R-:W-:Y:S01]  /*a1d0*/  LEA.HI.X.SX32 R19, R77, R63.reuse, 0x1, P4 ;  /* 0x0000003f4d137211 */ /* 0x080fe200020f0eff */
[----:B------:R0:W-:Y:S01]  /*a1e0*/  STG.E.U16 desc[UR6][R10.64], R7 ;  /* 0x000000070a007986 */ /* 0x0001e2000c101506 */
[----:B------:R-:W-:Y:S01]  /*a1f0*/  PRMT R12, R27, 0x7632, R12 ;  /* 0x000076321b0c7816 */ /* 0x000fe2000000000c */
[----:B------:R-:W-:Y:S01]  /*a200*/  IMAD R77, R13, 0x62, RZ ;  /* 0x000000620d4d7824 */ /* 0x000fe200078e02ff */
[----:B-1----:R-:W-:Y:S01]  /*a210*/  PRMT R9, R25, 0x7632, R9 ;  /* 0x0000763219097816 */ /* 0x002fe20000000009 */
[----:B------:R1:W-:Y:S01]  /*a220*/  STG.E.U16 desc[UR6][R16.64], R25 ;  /* 0x0000001910007986 */ /* 0x0003e2000c101506 */
[----:B------:R-:W-:Y:S02]  /*a230*/  PRMT R24, R51, 0x7632, R24 ;  /* 0x0000763233187816 */ /* 0x000fe40000000018 */
[----:B0-----:R-:W-:Y:S01]  /*a240*/  LEA.HI.X.SX32 R7, R5, R63, 0x1, P5 ;  /* 0x0000003f05077211 */ /* 0x001fe200028f0eff */
[----:B------:R-:W-:Y:S01]  /*a250*/  IMAD R5, R13, 0x25, RZ ;  /* 0x000000250d057824 */ /* 0x000fe200078e02ff */
[----:B------:R-:W-:-:S02]  /*a260*/  IADD3 R8, P5, R103, R62, RZ ;  /* 0x0000003e67087210 */ /* 0x000fc40007fbe0ff */
[-C--:B------:R-:W-:Y:S01]  /*a270*/  IADD3 R10, P6, R91, R62.reuse, RZ ;  /* 0x0000003e5b0a7210 */ /* 0x080fe20007fde0ff */
[----:B------:R0:W-:Y:S01]  /*a280*/  STG.E.U16 desc[UR6][R6.64], R9 ;  /* 0x0000000906007986 */ /* 0x0001e2000c101506 */
[----:B-1----:R-:W-:Y:S01]  /*a290*/  IADD3 R16, P4, R93, R62, RZ ;  /* 0x0000003e5d107210 */ /* 0x002fe20007f9e0ff */
[----:B------:R-:W-:Y:S01]  /*a2a0*/  IMAD R25, R13, 0x72, RZ ;  /* 0x000000720d197824 */ /* 0x000fe200078e02ff */
[-C--:B------:R-:W-:Y:S01]  /*a2b0*/  LEA.HI.X.SX32 R11, R81, R63.reuse, 0x1, P6 ;  /* 0x0000003f510b7211 */ /* 0x080fe200030f0eff */
[----:B------:R1:W-:Y:S01]  /*a2c0*/  STG.E.U16 desc[UR6][R18.64], R26 ;  /* 0x0000001a12007986 */ /* 0x0003e2000c101506 */
[-C--:B------:R-:W-:Y:S01]  /*a2d0*/  LEA.HI.X.SX32 R17, R107, R63.reuse, 0x1, P4 ;  /* 0x0000003f6b117211 */ /* 0x080fe200020f0eff */
[----:B------:R-:W-:Y:S01]  /*a2e0*/  IMAD R81, R13, 0x5e, RZ ;  /* 0x0000005e0d517824 */ /* 0x000fe200078e02ff */
[----:B0-----:R-:W-:Y:S01]  /*a2f0*/  LEA.HI.X.SX32 R9, R5, R63, 0x1, P5 ;  /* 0x0000003f05097211 */ /* 0x001fe200028f0eff */
[----:B------:R-:W-:Y:S01]  /*a300*/  IMAD R5, R13, 0x27, RZ ;  /* 0x000000270d057824 */ /* 0x000fe200078e02ff */
[----:B------:R-:W-:-:S02]  /*a310*/  PRMT R7, R26, 0x7632, R7 ;  /* 0x000076321a077816 */ /* 0x000fc40000000007 */
[-C--:B------:R-:W-:Y:S02]  /*a320*/  IADD3 R6, P5, R99, R62.reuse, RZ ;  /* 0x0000003e63067210 */ /* 0x080fe40007fbe0ff */
[-C--:B-1----:R-:W-:Y:S01]  /*a330*/  IADD3 R18, P6, R83, R62.reuse, RZ ;  /* 0x0000003e53127210 */ /* 0x082fe20007fde0ff */
[----:B------:R0:W-:Y:S03]  /*a340*/  STG.E.U16 desc[UR6][R8.64], R7 ;  /* 0x0000000708007986 */ /* 0x0001e6000c101506 */
[-C--:B------:R-:W-:Y:S01]  /*a350*/  LEA.HI.X.SX32 R19, R79, R63.reuse, 0x1, P6 ;  /* 0x0000003f4f137211 */ /* 0x080fe200030f0eff */
[----:B------:R1:W-:Y:S01]  /*a360*/  STG.E.U16 desc[UR6][R10.64], R27 ;  /* 0x0000001b0a007986 */ /* 0x0003e2000c101506 */
[----:B------:R-:W-:Y:S01]  /*a370*/  IMAD R79, R13, 0x66, RZ ;  /* 0x000000660d4f7824 */ /* 0x000fe200078e02ff */
[----:B0-----:R-:W-:Y:S01]  /*a380*/  LEA.HI.X.SX32 R7, R5, R63, 0x1, P5 ;  /* 0x0000003f05077211 */ /* 0x001fe200028f0eff */
[----:B------:R-:W-:Y:S01]  /*a390*/  IMAD R5, R13, 0x29, RZ ;  /* 0x000000290d057824 */ /* 0x000fe200078e02ff */
[----:B------:R-:W-:-:S02]  /*a3a0*/  IADD3 R8, P5, R95, R62, RZ ;  /* 0x0000003e5f087210 */ /* 0x000fc40007fbe0ff */
[-C--:B-1----:R-:W-:Y:S01]  /*a3b0*/  IADD3 R10, P4, R85, R62.reuse, RZ ;  /* 0x0000003e550a7210 */ /* 0x082fe20007f9e0ff */
[----:B------:R0:W-:Y:S01]  /*a3c0*/  STG.E.U16 desc[UR6][R6.64], R12 ;  /* 0x0000000c06007986 */ /* 0x0001e2000c101506 */
[-C--:B------:R-:W-:Y:S01]  /*a3d0*/  LEA.HI.X.SX32 R9, R5, R63.reuse, 0x1, P5 ;  /* 0x0000003f05097211 */ /* 0x080fe200028f0eff */
[----:B------:R-:W-:Y:S01]  /*a3e0*/  IMAD R5, R13, 0x2b, RZ ;  /* 0x0000002b0d057824 */ /* 0x000fe200078e02ff */
[----:B------:R-:W-:Y:S01]  /*a3f0*/  LEA.HI.X.SX32 R11, R109, R63, 0x1, P4 ;  /* 0x0000003f6d0b7211 */ /* 0x000fe200020f0eff */
[----:B------:R1:W-:Y:S01]  /*a400*/  STG.E.U16 desc[UR6][R16.64], R28 ;  /* 0x0000001c10007986 */ /* 0x0003e2000c101506 */
[----:B------:R-:W-:Y:S01]  /*a410*/  IMAD R27, R13, 0x64, RZ ;  /* 0x000000640d1b7824 */ /* 0x000fe200078e02ff */
[----:B------:R-:W-:-:S04]  /*a420*/  IADD3 R20, P4, R67, R62, RZ ;  /* 0x0000003e43147210 */ /* 0x000fc80007f9e0ff */
[-C--:B------:R-:W-:Y:S02]  /*a430*/  LEA.HI.X.SX32 R21, R113, R63.reuse, 0x1, P4 ;  /* 0x0000003f71157211 */ /* 0x080fe400020f0eff */
[----:B0-----:R-:W-:Y:S01]  /*a440*/  PRMT R7, R28, 0x7632, R7 ;  /* 0x000076321c077816 */ /* 0x001fe20000000007 */
[----:B------:R-:W0:Y:S01]  /*a450*/  LDC R113, c[0x0][0x278] ;  /* 0x00009e00ff717b82 */ /* 0x000e220000000800 */
[-C--:B------:R-:W-:Y:S02]  /*a460*/  IADD3 R6, P5, R89, R62.reuse, RZ ;  /* 0x0000003e59067210 */ /* 0x080fe40007fbe0ff */
[----:B-1----:R-:W-:Y:S01]  /*a470*/  IADD3 R16, P6, R65, R62, RZ ;  /* 0x0000003e41107210 */ /* 0x002fe20007fde0ff */
[----:B------:R1:W-:Y:S01]  /*a480*/  STG.E.U16 desc[UR6][R8.64], R7 ;  /* 0x0000000708007986 */ /* 0x0003e2000c101506 */
[----:B------:R-:W-:Y:S02]  /*a490*/  PRMT R12, R34, 0x7632, R12 ;  /* 0x00007632220c7816 */ /* 0x000fe4000000000c */
[----:B------:R-:W-:Y:S01]  /*a4a0*/  LEA.HI.X.SX32 R17, R111, R63, 0x1, P6 ;  /* 0x0000003f6f117211 */ /* 0x000fe200030f0eff */
[----:B------:R2:W-:Y:S01]  /*a4b0*/  STG.E.U16 desc[UR6][R18.64], R29 ;  /* 0x0000001d12007986 */ /* 0x0005e2000c101506 */
[----:B-1----:R-:W-:-:S02]  /*a4c0*/  PRMT R9, R29, 0x7632, R9 ;  /* 0x000076321d097816 */ /* 0x002fc40000000009 */
[----:B------:R-:W-:Y:S01]  /*a4d0*/  LEA.HI.X.SX32 R7, R5, R63, 0x1, P5 ;  /* 0x0000003f05077211 */ /* 0x000fe200028f0eff */
[----:B------:R-:W-:Y:S01]  /*a4e0*/  IMAD R5, R13, 0x2d, RZ ;  /* 0x0000002d0d057824 */ /* 0x000fe200078e02ff */
[----:B------:R-:W-:Y:S01]  /*a4f0*/  IADD3 R8, P5, R87, R62, RZ ;  /* 0x0000003e57087210 */ /* 0x000fe20007fbe0ff */
[----:B--2---:R-:W-:Y:S01]  /*a500*/  IMAD R29, R13, 0x68, RZ ;  /* 0x000000680d1d7824 */ /* 0x004fe200078e02ff */
[----:B------:R-:W-:Y:S01]  /*a510*/  PRMT R18, R43, 0x7632, R18 ;  /* 0x000076322b127816 */ /* 0x000fe20000000012 */
[----:B------:R1:W-:Y:S01]  /*a520*/  STG.E.U16 desc[UR6][R6.64], R9 ;  /* 0x0000000906007986 */ /* 0x0003e2000c101506 */
[----:B------:R-:W-:-:S03]  /*a530*/  IMAD R19, R13, 0x6c, RZ ;  /* 0x0000006c0d137824 */ /* 0x000fc600078e02ff */
[----:B------:R2:W-:Y:S01]  /*a540*/  STG.E.U16 desc[UR6][R10.64], R30 ;  /* 0x0000001e0a007986 */ /* 0x0005e2000c101506 */
[----:B-1----:R-:W-:Y:S01]  /*a550*/  LEA.HI.X.SX32 R9, R5, R63, 0x1, P5 ;  /* 0x0000003f05097211 */ /* 0x002fe200028f0eff */
[----:B------:R-:W-:Y:S01]  /*a560*/  IMAD R5, R13, 0x2f, RZ ;  /* 0x0000002f0d057824 */ /* 0x000fe200078e02ff */
[----:B------:R-:W-:Y:S02]  /*a570*/  PRMT R7, R30, 0x7632, R7 ;  /* 0x000076321e077816 */ /* 0x000fe40000000007 */
[-C--:B------:R-:W-:Y:S02]  /*a580*/  IADD3 R6, P5, R81, R62.reuse, RZ ;  /* 0x0000003e51067210 */ /* 0x080fe40007fbe0ff */
[----:B--2---:R-:W-:Y:S01]  /*a590*/  PRMT R11, R31, 0x7632, R11 ;  /* 0x000076321f0b7816 */ /* 0x004fe2000000000b */
[----:B------:R1:W-:Y:S01]  /*a5a0*/  STG.E.U16 desc[UR6][R8.64], R7 ;  /* 0x0000000708007986 */ /* 0x0003e2000c101506 */
[----:B------:R-:W-:-:S03]  /*a5b0*/  IADD3 R10, P6, R27, R62, RZ ;  /* 0x0000003e1b0a7210 */ /* 0x000fc60007fde0ff */
[----:B------:R2:W-:Y:S01]  /*a5c0*/  STG.E.U16 desc[UR6][R16.64], R31 ;  /* 0x0000001f10007986 */ /* 0x0005e2000c101506 */
[-C--:B-1----:R-:W-:Y:S01]  /*a5d0*/  LEA.HI.X.SX32 R7, R5, R63.reuse, 0x1, P5 ;  /* 0x0000003f05077211 */ /* 0x082fe200028f0eff */
[----:B------:R-:W-:Y:S01]  /*a5e0*/  IMAD R5, R13, 0x31, RZ ;  /* 0x000000310d057824 */ /* 0x000fe200078e02ff */
[-C--:B------:R-:W-:Y:S01]  /*a5f0*/  IADD3 R8, P5, R77, R62.reuse, RZ ;  /* 0x0000003e4d087210 */ /* 0x080fe20007fbe0ff */
[----:B--2---:R-:W-:Y:S02]  /*a600*/  IMAD R31, R13, 0x6a, RZ ;  /* 0x0000006a0d1f7824 */ /* 0x004fe400078e02ff */
[----:B------:R1:W-:Y:S01]  /*a610*/  STG.E.U16 desc[UR6][R6.64], R11 ;  /* 0x0000000b06007986 */ /* 0x0003e2000c101506 */
[-C--:B------:R-:W-:Y:S01]  /*a620*/  LEA.HI.X.SX32 R9, R5, R63.reuse, 0x1, P5 ;  /* 0x0000003f05097211 */ /* 0x080fe200028f0eff */
[----:B------:R-:W-:Y:S01]  /*a630*/  IMAD R5, R13, 0x33, RZ ;  /* 0x000000330d057824 */ /* 0x000fe200078e02ff */
[----:B------:R-:W-:Y:S01]  /*a640*/  IADD3 R16, P4, R29, R62, RZ ;  /* 0x0000003e1d107210 */ /* 0x000fe20007f9e0ff */
[----:B------:R2:W-:Y:S03]  /*a650*/  STG.E.U16 desc[UR6][R20.64], R32 ;  /* 0x0000002014007986 */ /* 0x0005e6000c101506 */
[----:B------:R-:W-:-:S02]  /*a660*/  LEA.HI.X.SX32 R17, R117, R63, 0x1, P4 ;  /* 0x0000003f75117211 */ /* 0x000fc400020f0eff */
[-C--:B------:R-:W-:Y:S01]  /*a670*/  IADD3 R108, P4, R23, R62.reuse, RZ ;  /* 0x0000003e176c7210 */ /* 0x080fe20007f9e0ff */
[----:B------:R-:W3:Y:S01]  /*a680*/  LDC R117, c[0x0][0x278] ;  /* 0x00009e00ff757b82 */ /* 0x000ee20000000800 */
[----:B-1----:R-:W-:Y:S02]  /*a690*/  PRMT R7, R32, 0x7632, R7 ;  /* 0x0000763220077816 */ /* 0x002fe40000000007 */
[----:B------:R-:W-:Y:S02]  /*a6a0*/  IADD3 R6, P5, R79, R62, RZ ;  /* 0x0000003e4f067210 */ /* 0x000fe40007fbe0ff */
[-C--:B------:R-:W-:Y:S01]  /*a6b0*/  LEA.HI.X.SX32 R11, R115, R63.reuse, 0x1, P6 ;  /* 0x0000003f730b7211 */ /* 0x080fe200030f0eff */
[----:B------:R1:W-:Y:S01]  /*a6c0*/  STG.E.U16 desc[UR6][R8.64], R7 ;  /* 0x0000000708007986 */ /* 0x0003e2000c101506 */
[----:B--2---:R-:W-:Y:S01]  /*a6d0*/  IMAD R21, R13, 0x76, RZ ;  /* 0x000000760d157824 */ /* 0x004fe200078e02ff */
[----:B------:R-:W-:Y:S01]  /*a6e0*/  LEA.HI.X.SX32 R109, R121, R63, 0x1, P4 ;  /* 0x0000003f796d7211 */ /* 0x000fe200020f0eff */
[----:B------:R-:W2:Y:S01]  /*a6f0*/  LDC R115, c[0x0][0x278] ;  /* 0x00009e00ff737b82 */ /* 0x000ea20000000800 */
[----:B------:R4:W-:Y:S01]  /*a700*/  STG.E.U16 desc[UR6][R10.64], R33 ;  /* 0x000000210a007986 */ /* 0x0009e2000c101506 */
[----:B------:R-:W-:-:S02]  /*a710*/  PRMT R20, R36, 0x7632, R20 ;  /* 0x0000763224147816 */ /* 0x000fc40000000014 */
[----:B------:R-:W-:-:S04]  /*a720*/  PRMT R32, R71, 0x7632, R32 ;  /* 0x0000763247207816 */ /* 0x000fc80000000020 */
[----:B------:R-:W5:Y:S01]  /*a730*/  LDC R121, c[0x0][0x278] ;  /* 0x00009e00ff797b82 */ /* 0x000f620000000800 */
[----:B-1----:R-:W-:Y:S02]  /*a740*/  PRMT R9, R33, 0x7632, R9 ;  /* 0x0000763221097816 */ /* 0x002fe40000000009 */
[-C--:B------:R-:W-:Y:S01]  /*a750*/  LEA.HI.X.SX32 R7, R5, R63.reuse, 0x1, P5 ;  /* 0x0000003f05077211 */ /* 0x080fe200028f0eff */
[----:B------:R-:W-:Y:S01]  /*a760*/  IMAD R5, R13, 0x35, RZ ;  /* 0x000000350d057824 */ /* 0x000fe200078e02ff */
[-C--:B------:R-:W-:Y:S01]  /*a770*/  IADD3 R8, P5, R31, R62.reuse, RZ ;  /* 0x0000003e1f087210 */ /* 0x080fe20007fbe0ff */
[----:B----4-:R-:W-:Y:S01]  /*a780*/  IMAD R33, R13, 0x6e, RZ ;  /* 0x0000006e0d217824 */ /* 0x010fe200078e02ff */
[-C--:B------:R-:W-:Y:S01]  /*a790*/  IADD3 R10, P6, R19, R62.reuse, RZ ;  /* 0x0000003e130a7210 */ /* 0x080fe20007fde0ff */
[----:B------:R1:W-:Y:S01]  /*a7a0*/  STG.E.U16 desc[UR6][R6.64], R9 ;  /* 0x0000000906007986 */ /* 0x0003e2000c101506 */
[--C-:B---3--:R-:W-:Y:S02]  /*a7b0*/  IMAD R104, R117, 0x8e, R4.reuse ;  /* 0x0000008e75687824 */ /* 0x108fe400078e0204 */
[-C--:B------:R-:W-:Y:S01]  /*a7c0*/  LEA.HI.X.SX32 R11, R119, R63.reuse, 0x1, P6 ;  /* 0x0000003f770b7211 */ /* 0x080fe200030f0eff */
[----:B------:R3:W-:Y:S01]  /*a7d0*/  STG.E.U16 desc[UR6][R16.64], R34 ;  /* 0x0000002210007986 */ /* 0x0007e2000c101506 */
[----:B------:R-:W4:Y:S01]  /*a7e0*/  LDC R119, c[0x0][0x278] ;  /* 0x00009e00ff777b82 */ /* 0x000f220000000800 */
[----:B--2---:R-:W-:Y:S01]  /*a7f0*/  IMAD R96, R115, 0x8c, R4 ;  /* 0x0000008c73607824 */ /* 0x004fe200078e0204 */
[----:B-1----:R-:W-:Y:S01]  /*a800*/  LEA.HI.X.SX32 R9, R5, R63, 0x1, P5 ;  /* 0x0000003f05097211 */ /* 0x002fe200028f0eff */
[----:B------:R-:W-:Y:S01]  /*a810*/  IMAD R5, R13, 0x37, RZ ;  /* 0x000000370d057824 */ /* 0x000fe200078e02ff */
[----:B------:R-:W-:-:S04]  /*a820*/  IADD3 R106, P5, R33, R62, RZ ;  /* 0x0000003e216a7210 */ /* 0x000fc80007fbe0ff */
[----:B------:R-:W1:Y:S01]  /*a830*/  LDC R6, c[0x0][0x278] ;  /* 0x00009e00ff067b82 */ /* 0x000e620000000800 */
[----:B---3--:R-:W-:Y:S01]  /*a840*/  PRMT R17, R35, 0x7632, R17 ;  /* 0x0000763223117816 */ /* 0x008fe20000000011 */
[----:B------:R2:W-:Y:S01]  /*a850*/  STG.E.U16 desc[UR6][R8.64], R12 ;  /* 0x0000000c08007986 */ /* 0x0005e2000c101506 */
[----:B------:R-:W-:Y:S01]  /*a860*/  LEA.HI.X.SX32 R107, R5, R63, 0x1, P5 ;  /* 0x0000003f056b7211 */ /* 0x000fe200028f0eff */
[----:B------:R-:W-:Y:S01]  /*a870*/  IMAD R5, R13, 0x39, RZ ;  /* 0x000000390d057824 */ /* 0x000fe200078e02ff */
[-C--:B------:R-:W-:Y:S01]  /*a880*/  IADD3 R16, P5, R25, R62.reuse, RZ ;  /* 0x0000003e19107210 */ /* 0x080fe20007fbe0ff */
[----:B------:R3:W-:Y:S01]  /*a890*/  STG.E.U16 desc[UR6][R10.64], R35 ;  /* 0x000000230a007986 */ /* 0x0007e2000c101506 */
[----:B------:R-:W-:Y:S01]  /*a8a0*/  IMAD R7, R13, 0x74, RZ ;  /* 0x000000740d077824 */ /* 0x000fe200078e02ff */
[-C--:B------:R-:W-:Y:S02]  /*a8b0*/  IADD3 R34, P4, R21, R62.reuse, RZ ;  /* 0x0000003e15227210 */ /* 0x080fe40007f9e0ff */
[----:B------:R0:W-:Y:S02]  /*a8c0*/  STG.E.U16 desc[UR6][R106.64], R17 ;  /* 0x000000116a007986 */ /* 0x0001e4000c101506 */
[----:B------:R-:W-:-:S02]  /*a8d0*/  IADD3 R110, P6, R7, R62, RZ ;  /* 0x0000003e076e7210 */ /* 0x000fc40007fde0ff */
[----:B--2---:R-:W-:Y:S01]  /*a8e0*/  PRMT R8, R40, 0x7632, R8 ;  /* 0x0000763228087816 */ /* 0x004fe20000000008 */
[----:B------:R-:W-:Y:S01]  /*a8f0*/  IMAD R9, R13, 0x7a, RZ ;  /* 0x0000007a0d097824 */ /* 0x000fe200078e02ff */
[----:B------:R2:W-:Y:S01]  /*a900*/  STG.E.U16 desc[UR6][R108.64], R40 ;  /* 0x000000286c007986 */ /* 0x0005e2000c101506 */
[-C--:B------:R-:W-:Y:S01]  /*a910*/  LEA.HI.X.SX32 R111, R123, R63.reuse, 0x1, P6 ;  /* 0x0000003f7b6f7211 */ /* 0x080fe200030f0eff */
[----:B---3--:R-:W-:Y:S01]  /*a920*/  IMAD R11, R13, 0x78, RZ ;  /* 0x000000780d0b7824 */ /* 0x008fe200078e02ff */
[----:B------:R-:W-:Y:S01]  /*a930*/  PRMT R10, R41, 0x7632, R10 ;  /* 0x00007632290a7816 */ /* 0x000fe2000000000a */
[----:B------:R-:W3:Y:S01]  /*a940*/  LDC R123, c[0x0][0x278] ;  /* 0x00009e00ff7b7b82 */ /* 0x000ee20000000800 */
[----:B------:R-:W-:Y:S01]  /*a950*/  PRMT R12, R42, 0x7632, R12 ;  /* 0x000076322a0c7816 */ /* 0x000fe2000000000c */
[----:B----4-:R-:W-:Y:S01]  /*a960*/  IMAD R100, R119, 0x90, R4 ;  /* 0x0000009077647824 */ /* 0x010fe200078e0204 */
[----:B0-----:R-:W-:Y:S01]  /*a970*/  LEA.HI.X.SX32 R17, R5, R63, 0x1, P5 ;  /* 0x0000003f05117211 */ /* 0x001fe200028f0eff */
[----:B------:R-:W-:Y:S01]  /*a980*/  IMAD R5, R13, 0x3b, RZ ;  /* 0x0000003b0d057824 */ /* 0x000fe200078e02ff */
[----:B------:R-:W-:-:S03]  /*a990*/  IADD3 R106, P5, R11, R62, RZ ;  /* 0x0000003e0b6a7210 */ /* 0x000fc60007fbe0ff */
[----:B------:R0:W-:Y:S01]  /*a9a0*/  STG.E.U16 desc[UR6][R16.64], R8 ;  /* 0x0000000810007986 */ /* 0x0001e2000c101506 */
[-C--:B------:R-:W-:Y:S01]  /*a9b0*/  LEA.HI.X.SX32 R35, R5, R63.reuse, 0x1, P4 ;  /* 0x0000003f05237211 */ /* 0x080fe200020f0eff */
[----:B------:R-:W-:Y:S01]  /*a9c0*/  IMAD R5, R13, 0x7c, RZ ;  /* 0x0000007c0d057824 */ /* 0x000fe200078e02ff */
[----:B------:R-:W-:Y:S01]  /*a9d0*/  LEA.HI.X.SX32 R107, R125, R63, 0x1, P5 ;  /* 0x0000003f7d6b7211 */ /* 0x000fe200028f0eff */
[----:B------:R4:W-:Y:S01]  /*a9e0*/  STG.E.U16 desc[UR6][R110.64], R41 ;  /* 0x000000296e007986 */ /* 0x0009e2000c101506 */
[----:B--2---:R-:W2:Y:S01]  /*a9f0*/  LDC R109, c[0x0][0x278] ;  /* 0x00009e00ff6d7b82 */ /* 0x004ea20000000800 */
[----:B-----5:R-:W-:Y:S01]  /*aa00*/  IMAD R108, R121, 0x92, R4 ;  /* 0x00000092796c7824 */ /* 0x020fe200078e0204 */
[----:B------:R-:W-:Y:S01]  /*aa10*/  IADD3 R40, P5, R5, R62, RZ ;  /* 0x0000003e05287210 */ /* 0x000fe20007fbe0ff */
[----:B------:R5:W-:Y:S01]  /*aa20*/  STG.E.U16 desc[UR6][R34.64], R10 ;  /* 0x0000000a22007986 */ /* 0x000be2000c101506 */
[----:B0-----:R-:W-:-:S04]  /*aa30*/  IMAD R17, R13, 0x3d, RZ ;  /* 0x0000003d0d117824 */ /* 0x001fc800078e02ff */
[----:B------:R-:W0:Y:S01]  /*aa40*/  LDC R8, c[0x0][0x278] ;  /* 0x00009e00ff087b82 */ /* 0x000e220000000800 */
[-C--:B------:R-:W-:Y:S01]  /*aa50*/  IADD3 R16, P4, R9, R62.reuse, RZ ;  /* 0x0000003e09107210 */ /* 0x080fe20007f9e0ff */
[----:B------:R1:W-:Y:S01]  /*aa60*/  STG.E.U16 desc[UR6][R106.64], R42 ;  /* 0x0000002a6a007986 */ /* 0x0003e2000c101506 */
[-C--:B----4-:R-:W-:Y:S01]  /*aa70*/  LEA.HI.X.SX32 R41, R127, R63.reuse, 0x1, P5 ;  /* 0x0000003f7f297211 */ /* 0x090fe200028f0eff */
[--C-:B---3--:R-:W-:Y:S01]  /*aa80*/  IMAD R102, R123, 0x94, R4.reuse ;  /* 0x000000947b667824 */ /* 0x108fe200078e0204 */
[----:B------:R-:W-:Y:S02]  /*aa90*/  LEA.HI.X.SX32 R17, R17, R63, 0x1, P4 ;  /* 0x0000003f11117211 */ /* 0x000fe400020f0eff */
[----:B------:R-:W-:Y:S01]  /*aaa0*/  LEA RZ, P5, R113, R62, 0x7 ;  /* 0x0000003e71ff7211 */ /* 0x000fe200078a38ff */
[----:B------:R-:W3:Y:S01]  /*aab0*/  LDC R111, c[0x0][0x278] ;  /* 0x00009e00ff6f7b82 */ /* 0x000ee20000000800 */
[----:B-----5:R-:W-:Y:S01]  /*aac0*/  IMAD R35, R13, 0x3f, RZ ;  /* 0x0000003f0d237824 */ /* 0x020fe200078e02ff */
[----:B------:R4:W-:Y:S04]  /*aad0*/  STG.E.U16 desc[UR6][R16.64], R12 ;  /* 0x0000000c10007986 */ /* 0x0009e8000c101506 */
[----:B------:R5:W-:Y:S02]  /*aae0*/  STG.E.U16 desc[UR6][R40.64], R43 ;  /* 0x0000002b28007986 */ /* 0x000be4000c101506 */
[----:B-1----:R-:W1:Y:S01]  /*aaf0*/  LDC R107, c[0x0][0x278] ;  /* 0x00009e00ff6b7b82 */ /* 0x002e620000000800 */
[----:B--2---:R-:W-:-:S02]  /*ab00*/  IMAD R42, R109, 0x84, R4 ;  /* 0x000000846d2a7824 */ /* 0x004fc400078e0204 */
[----:B----4-:R-:W-:-:S05]  /*ab10*/  IMAD R17, R13, 0x7e, RZ ;  /* 0x0000007e0d117824 */ /* 0x010fca00078e02ff */
[----:B------:R-:W2:Y:S01]  /*ab20*/  LDC R113, c[0x0][0x278] ;  /* 0x00009e00ff717b82 */ /* 0x000ea20000000800 */
[----:B-----5:R-:W-:Y:S01]  /*ab30*/  IMAD R43, R6, 0x82, RZ ;  /* 0x00000082062b7824 */ /* 0x020fe200078e02ff */
[-C--:B------:R-:W-:Y:S01]  /*ab40*/  IADD3 R34, P4, R17, R62.reuse, RZ ;  /* 0x0000003e11227210 */ /* 0x080fe20007f9e0ff */
[----:B------:R-:W-:Y:S02]  /*ab50*/  IMAD.SHL.U32 R41, R13, 0x40, RZ ;  /* 0x000000400d297824 */ /* 0x000fe400078e00ff */
[--C-:B------:R-:W-:Y:S01]  /*ab60*/  IMAD R40, R131, 0x80, R4.reuse ;  /* 0x0000008083287824 */ /* 0x100fe200078e0204 */
[-C--:B------:R-:W-:Y:S02]  /*ab70*/  LEA.HI.X.SX32 R35, R35, R63.reuse, 0x1, P4 ;  /* 0x0000003f23237211 */ /* 0x080fe400020f0eff */
[----:B------:R-:W4:Y:S01]  /*ab80*/  LDC R125, c[0x0][0x278] ;  /* 0x00009e00ff7d7b82 */ /* 0x000f220000000800 */
[----:B0-----:R-:W-:Y:S01]  /*ab90*/  IMAD R131, R8, 0x84, RZ ;  /* 0x0000008408837824 */ /* 0x001fe200078e02ff */
[-C--:B------:R-:W-:Y:S01]  /*aba0*/  LEA.HI.X.SX32 R41, R41, R63.reuse, 0x1, P5 ;  /* 0x0000003f29297211 */ /* 0x080fe200028f0eff */
[----:B---3--:R-:W-:Y:S01]  /*abb0*/  IMAD R106, R111, 0x86, R4 ;  /* 0x000000866f6a7824 */ /* 0x008fe200078e0204 */
[----:B------:R0:W-:Y:S01]  /*abc0*/  STG.E.U16 desc[UR6][R34.64], R18 ;  /* 0x0000001222007986 */ /* 0x0001e2000c101506 */
[-C--:B------:R-:W-:Y:S01]  /*abd0*/  IADD3 RZ, P4, R43, R62.reuse, RZ ;  /* 0x0000003e2bff7210 */ /* 0x080fe20007f9e0ff */
[----:B------:R-:W-:Y:S01]  /*abe0*/  IMAD R43, R13, 0x41, RZ ;  /* 0x000000410d2b7824 */ /* 0x000fe200078e02ff */
[----:B------:R-:W-:Y:S01]  /*abf0*/  IADD3 RZ, P5, R131, R62, RZ ;  /* 0x0000003e83ff7210 */ /* 0x000fe20007fbe0ff */
[----:B------:R-:W3:Y:S01]  /*ac00*/  LDC R127, c[0x0][0x278] ;  /* 0x00009e00ff7f7b82 */ /* 0x000ee20000000800 */
[----:B------:R1:W-:Y:S07]  /*ac10*/  STG.E.U16 desc[UR6][R40.64], R36 ;  /* 0x0000002428007986 */ /* 0x0003ee000c101506 */
[----:B------:R-:W5:Y:S01]  /*ac20*/  LDC R6, c[0x0][0x278] ;  /* 0x00009e00ff067b82 */ /* 0x000f620000000800 */
[----:B0-----:R-:W-:-:S02]  /*ac30*/  LEA.HI.X.SX32 R35, R43, R63, 0x1, P4 ;  /* 0x0000003f2b237211 */ /* 0x001fc400020f0eff */
[----:B------:R-:W-:Y:S01]  /*ac40*/  LEA.HI.X.SX32 R43, R129, R63, 0x1, P5 ;  /* 0x0000003f812b7211 */ /* 0x000fe200028f0eff */
[----:B-1----:R-:W-:Y:S01]  /*ac50*/  IMAD R36, R107, 0x88, R4 ;  /* 0x000000886b247824 */ /* 0x002fe200078e0204 */
[----:B------:R-:W-:Y:S01]  /*ac60*/  PRMT R18, R37, 0x7632, R18 ;  /* 0x0000763225127816 */ /* 0x000fe20000000012 */
[--C-:B--2---:R-:W-:Y:S02]  /*ac70*/  IMAD R40, R113, 0x8a, R4.reuse ;  /* 0x0000008a71287824 */ /* 0x104fe400078e0204 */
[----:B------:R-:W0:Y:S01]  /*ac80*/  LDC R10, c[0x0][0x278] ;  /* 0x00009e00ff0a7b82 */ /* 0x000e220000000800 */
[----:B----4-:R-:W-:Y:S02]  /*ac90*/  IMAD R110, R125, 0x96, R4 ;  /* 0x000000967d6e7824 */ /* 0x010fe400078e0204 */
[----:B------:R-:W-:-:S05]  /*aca0*/  IMAD R41, R13, 0x43, RZ ;  /* 0x000000430d297824 */ /* 0x000fca00078e02ff */
[----:B------:R-:W1:Y:S01]  /*acb0*/  LDC R8, c[0x0][0x278] ;  /* 0x00009e00ff087b82 */ /* 0x000e620000000800 */
[----:B---3--:R-:W-:-:S05]  /*acc0*/  IMAD R34, R127, 0x82, R4 ;  /* 0x000000827f227824 */ /* 0x008fca00078e0204 */
[----:B------:R2:W-:Y:S02]  /*acd0*/  STG.E.U16 desc[UR6][R34.64], R20 ;  /* 0x0000001422007986 */ /* 0x0005e4000c101506 */
[----:B------:R-:W3:Y:S01]  /*ace0*/  LDC R12, c[0x0][0x278] ;  /* 0x00009e00ff0c7b82 */ /* 0x000ee20000000800 */
[----:B-----5:R-:W-:Y:S01]  /*acf0*/  IMAD R107, R6, 0x86, RZ ;  /* 0x00000086066b7824 */ /* 0x020fe200078e02ff */
[----:B------:R3:W-:Y:S04]  /*ad00*/  STG.E.U16 desc[UR6][R42.64], R37 ;  /* 0x000000252a007986 */ /* 0x0007e8000c101506 */
[----:B------:R-:W-:Y:S02]  /*ad10*/  IADD3 RZ, P4, R107, R62, RZ ;  /* 0x0000003e6bff7210 */ /* 0x000fe40007f9e0ff */
[----:B------:R-:W4:Y:S01]  /*ad20*/  LDC R4, c[0x0][0x278] ;  /* 0x00009e00ff047b82 */ /* 0x000f220000000800 */
[----:B0-----:R-:W-:Y:S01]  /*ad30*/  IMAD R111, R10, 0x8a, RZ ;  /* 0x0000008a0a6f7824 */ /* 0x001fe200078e02ff */
[----:B------:R-:W-:Y:S01]  /*ad40*/  LEA.HI.X.SX32 R107, R41, R63, 0x1, P4 ;  /* 0x0000003f296b7211 */ /* 0x000fe200020f0eff */
[----:B--2---:R-:W-:Y:S01]  /*ad50*/  IMAD R35, R13, 0x45, RZ ;  /* 0x000000450d237824 */ /* 0x004fe200078e02ff */
[----:B------:R-:W-:-:S02]  /*ad60*/  PRMT R20, R38, 0x7632, R20 ;  /* 0x0000763226147816 */ /* 0x000fc40000000014 */
[----:B------:R-:W-:Y:S01]  /*ad70*/  IADD3 RZ, P6, R111, R62, RZ ;  /* 0x0000003e6fff7210 */ /* 0x000fe20007fde0ff */
[----:B------:R0:W-:Y:S01]  /*ad80*/  STG.E.U16 desc[UR6][R106.64], R18 ;  /* 0x000000126a007986 */ /* 0x0001e2000c101506 */
[----:B------:R-:W2:Y:S01]  /*ad90*/  LDC R6, c[0x0][0x278] ;  /* 0x00009e00ff067b82 */ /* 0x000ea20000000800 */
[----:B-1----:R-:W-:Y:S01]  /*ada0*/  IMAD R109, R8, 0x88, RZ ;  /* 0x00000088086d7824 */ /* 0x002fe200078e02ff */
[----:B------:R-:W-:-:S04]  /*adb0*/  LEA.HI.X.SX32 R41, R35, R63, 0x1, P6 ;  /* 0x0000003f23297211 */ /* 0x000fc800030f0eff */
[-C--:B------:R-:W-:Y:S02]  /*adc0*/  IADD3 RZ, P5, R109, R62.reuse, RZ ;  /* 0x0000003e6dff7210 */ /* 0x080fe40007fbe0ff */
[----:B------:R-:W1:Y:S01]  /*add0*/  LDC R8, c[0x0][0x278] ;  /* 0x00009e00ff087b82 */ /* 0x000e620000000800 */
[----:B---3--:R-:W-:Y:S01]  /*ade0*/  IMAD R43, R12, 0x8c, RZ ;  /* 0x0000008c0c2b7824 */ /* 0x008fe200078e02ff */
[-C--:B------:R-:W-:Y:S02]  /*adf0*/  LEA.HI.X.SX32 R37, R97, R63.reuse, 0x1, P5 ;  /* 0x0000003f61257211 */ /* 0x080fe400028f0eff */
[----:B------:R-:W-:Y:S02]  /*ae00*/  PRMT R12, R39, 0x7632, R12 ;  /* 0x00007632270c7816 */ /* 0x000fe4000000000c */
[----:B------:R-:W-:Y:S01]  /*ae10*/  IADD3 RZ, P4, R43, R62, RZ ;  /* 0x0000003e2bff7210 */ /* 0x000fe20007f9e0ff */
[----:B------:R-:W-:Y:S01]  /*ae20*/  STG.E.U16 desc[UR6][R36.64], R38 ;  /* 0x0000002624007986 */ /* 0x000fe2000c101506 */
[----:B------:R-:W3:Y:S01]  /*ae30*/  LDC R10, c[0x0][0x278] ;  /* 0x00009e00ff0a7b82 */ /* 0x000ee20000000800 */
[----:B----4-:R-:W-:Y:S01]  /*ae40*/  IMAD R35, R4, 0x8e, RZ ;  /* 0x0000008e04237824 */ /* 0x010fe200078e02ff */
[----:B------:R-:W-:Y:S01]  /*ae50*/  LEA.HI.X.SX32 R97, R105, R63, 0x1, P4 ;  /* 0x0000003f69617211 */ /* 0x000fe200020f0eff */
[----:B------:R4:W-:Y:S01]  /*ae60*/  STG.E.U16 desc[UR6][R40.64], R20 ;  /* 0x0000001428007986 */ /* 0x0009e2000c101506 */
[----:B0-----:R-:W-:-:S02]  /*ae70*/  PRMT R18, R48, 0x7632, R18 ;  /* 0x0000763230127816 */ /* 0x001fc40000000012 */
[-C--:B------:R-:W-:Y:S01]  /*ae80*/  IADD3 RZ, P6, R35, R62.reuse, RZ ;  /* 0x0000003e23ff7210 */ /* 0x080fe20007fde0ff */
[----:B------:R-:W-:Y:S01]  /*ae90*/  IMAD R35, R13, 0x47, RZ ;  /* 0x000000470d237824 */ /* 0x000fe200078e02ff */
[----:B------:R-:W0:Y:S01]  /*aea0*/  LDC R4, c[0x0][0x278] ;  /* 0x00009e00ff047b82 */ /* 0x000e220000000800 */
[----:B--2---:R-:W-:Y:S01]  /*aeb0*/  IMAD R105, R6, 0x92, RZ ;  /* 0x0000009206697824 */ /* 0x004fe200078e02ff */
[----:B------:R2:W-:Y:S04]  /*aec0*/  STG.E.U16 desc[UR6][R96.64], R39 ;  /* 0x0000002760007986 */ /* 0x0005e8000c101506 */
[----:B------:R-:W-:Y:S02]  /*aed0*/  IADD3 RZ, P4, R105, R62, RZ ;  /* 0x0000003e69ff7210 */ /* 0x000fe40007f9e0ff */
[----:B------:R-:W5:Y:S01]  /*aee0*/  LDC R16, c[0x0][0x278] ;  /* 0x00009e00ff107b82 */ /* 0x000f620000000800 */
[----:B------:R-:W-:Y:S01]  /*aef0*/  LEA.HI.X.SX32 R105, R35, R63, 0x1, P6 ;  /* 0x0000003f23697211 */ /* 0x000fe200030f0eff */
[----:B------:R-:W-:Y:S01]  /*af00*/  IMAD R35, R13, 0x49, RZ ;  /* 0x000000490d237824 */ /* 0x000fe200078e02ff */
[----:B----4-:R-:W-:Y:S01]  /*af10*/  PRMT R20, R49, 0x7632, R20 ;  /* 0x0000763231147816 */ /* 0x010fe20000000014 */
[----:B-1----:R-:W-:-:S02]  /*af20*/  IMAD R37, R8, 0x94, RZ ;  /* 0x0000009408257824 */ /* 0x002fc400078e02ff */
[----:B------:R1:W-:Y:S01]  /*af30*/  STG.E.U16 desc[UR6][R104.64], R12 ;  /* 0x0000000c68007986 */ /* 0x0003e2000c101506 */
[----:B------:R-:W-:Y:S01]  /*af40*/  LEA.HI.X.SX32 R109, R35, R63, 0x1, P4 ;  /* 0x0000003f236d7211 */ /* 0x000fe200020f0eff */
[----:B------:R-:W2:Y:S01]  /*af50*/  LDC R6, c[0x0][0x278] ;  /* 0x00009e00ff067b82 */ /* 0x000ea20000000800 */
[----:B---3--:R-:W-:Y:S01]  /*af60*/  IMAD R35, R10, 0x96, RZ ;  /* 0x000000960a237824 */ /* 0x008fe200078e02ff */
[----:B------:R-:W-:-:S04]  /*af70*/  IADD3 RZ, P6, R37, R62, RZ ;  /* 0x0000003e25ff7210 */ /* 0x000fc80007fde0ff */
[----:B------:R-:W-:Y:S02]  /*af80*/  LEA.HI.X.SX32 R103, R103, R63, 0x1, P6 ;  /* 0x0000003f67677211 */ /* 0x000fe400030f0eff */
[----:B------:R-:W3:Y:S01]  /*af90*/  LDC R8, c[0x0][0x278] ;  /* 0x00009e00ff087b82 */ /* 0x000ee20000000800 */
[----:B0-----:R-:W-:-:S05]  /*afa0*/  IMAD R37, R4, 0x98, RZ ;  /* 0x0000009804257824 */ /* 0x001fca00078e02ff */
[----:B------:R-:W-:Y:S01]  /*afb0*/  IADD3 R34, P4, R37, R62, RZ ;  /* 0x0000003e25227210 */ /* 0x000fe20007f9e0ff */
[----:B------:R-:W-:Y:S01]  /*afc0*/  IMAD R37, R13, 0x4d, RZ ;  /* 0x0000004d0d257824 */ /* 0x000fe200078e02ff */
[----:B------:R-:W0:Y:S01]  /*afd0*/  LDC R10, c[0x0][0x278] ;  /* 0x00009e00ff0a7b82 */ /* 0x000e220000000800 */
[----:B-----5:R-:W-:-:S05]  /*afe0*/  IMAD R43, R16, 0x90, RZ ;  /* 0x00000090102b7824 */ /* 0x020fca00078e02ff */
[-C--:B------:R-:W-:Y:S02]  /*aff0*/  IADD3 RZ, P5, R43, R62.reuse, RZ ;  /* 0x0000003e2bff7210 */ /* 0x080fe40007fbe0ff */
[----:B------:R-:W4:Y:S01]  /*b000*/  LDC R4, c[0x0][0x278] ;  /* 0x00009e00ff047b82 */ /* 0x000f220000000800 */
[----:B--2---:R-:W-:Y:S01]  /*b010*/  IMAD R39, R6, 0x9a, RZ ;  /* 0x0000009a06277824 */ /* 0x004fe200078e02ff */
[-C--:B------:R-:W-:Y:S02]  /*b020*/  LEA.HI.X.SX32 R101, R101, R63.reuse, 0x1, P5 ;  /* 0x0000003f65657211 */ /* 0x080fe400028f0eff */
[----:B------:R-:W-:Y:S01]  /*b030*/  IADD3 RZ, P5, R35, R62, RZ ;  /* 0x0000003e23ff7210 */ /* 0x000fe20007fbe0ff */
[----:B------:R-:W-:Y:S02]  /*b040*/  IMAD R35, R13, 0x4b, RZ ;  /* 0x0000004b0d237824 */ /* 0x000fe400078e02ff */
[----:B------:R-:W-:Y:S01]  /*b050*/  STG.E.U16 desc[UR6][R100.64], R48 ;  /* 0x0000003064007986 */ /* 0x000fe2000c101506 */
[----:B-1----:R-:W1:Y:S01]  /*b060*/  LDC R12, c[0x0][0x278] ;  /* 0x00009e00ff0c7b82 */ /* 0x002e620000000800 */
[----:B---3--:R-:W-:Y:S01]  /*b070*/  IMAD R41, R8, 0x9c, RZ ;  /* 0x0000009c08297824 */ /* 0x008fe200078e02ff */
[-C--:B------:R-:W-:Y:S01]  /*b080*/  LEA.HI.X.SX32 R111, R35, R63.reuse, 0x1, P5 ;  /* 0x0000003f236f7211 */ /* 0x080fe200028f0eff */
[----:B------:R-:W-:Y:S01]  /*b090*/  STG.E.U16 desc[UR6][R108.64], R18 ;  /* 0x000000126c007986 */ /* 0x000fe2000c101506 */
[----:B------:R-:W-:-:S02]  /*b0a0*/  LEA.HI.X.SX32 R35, R91, R63, 0x1, P4 ;  /* 0x0000003f5b237211 */ /* 0x000fc400020f0eff */
[-C--:B------:R-:W-:Y:S01]  /*b0b0*/  IADD3 R36, P5, R39, R62.reuse, RZ ;  /* 0x0000003e27247210 */ /* 0x080fe20007fbe0ff */
[----:B------:R1:W-:Y:S01]  /*b0c0*/  STG.E.U16 desc[UR6][R102.64], R49 ;  /* 0x0000003166007986 */ /* 0x0003e2000c101506 */
[----:B------:R-:W2:Y:S01]  /*b0d0*/  LDC R6, c[0x0][0x278] ;  /* 0x00009e00ff067b82 */ /* 0x000ea20000000800 */
[----:B0-----:R-:W-:Y:S01]  /*b0e0*/  IMAD R43, R10, 0x9e, RZ ;  /* 0x0000009e0a2b7824 */ /* 0x001fe200078e02ff */
[-C--:B------:R-:W-:Y:S01]  /*b0f0*/  LEA.HI.X.SX32 R37, R37, R63.reuse, 0x1, P5 ;  /* 0x0000003f25257211 */ /* 0x080fe200028f0eff */
[----:B------:R0:W-:Y:S01]  /*b100*/  STG.E.U16 desc[UR6][R110.64], R20 ;  /* 0x000000146e007986 */ /* 0x0001e2000c101506 */
[----:B------:R-:W-:Y:S01]  /*b110*/  IADD3 R38, P6, R41, R62, RZ ;  /* 0x0000003e29267210 */ /* 0x000fe20007fde0ff */
[----:B------:R-:W-:Y:S02]  /*b120*/  IMAD R41, R13, 0x4f, RZ ;  /* 0x0000004f0d297824 */ /* 0x000fe400078e02ff */
[----:B------:R3:W-:Y:S01]  /*b130*/  STG.E.U16 desc[UR6][R34.64], R50 ;  /* 0x0000003222007986 */ /* 0x0007e2000c101506 */
[----:B------:R-:W5:Y:S01]  /*b140*/  LDC R16, c[0x0][0x278] ;  /* 0x00009e00ff107b82 */ /* 0x000f620000000800 */
[----:B------:R-:W-:-:S02]  /*b150*/  LEA.HI.X.SX32 R39, R99, R63, 0x1, P6 ;  /* 0x0000003f63277211 */ /* 0x000fc400030f0eff */
[----:B------:R4:W-:Y:S04]  /*b160*/  STG.E.U16 desc[UR6][R36.64], R22 ;  /* 0x0000001624007986 */ /* 0x0009e8000c101506 */
[----:B------:R2:W-:Y:S01]  /*b170*/  STG.E.U16 desc[UR6][R38.64], R51 ;  /* 0x0000003326007986 */ /* 0x0005e2000c101506 */
[----:B------:R-:W5:Y:S01]  /*b180*/  LDC R8, c[0x0][0x278] ;  /* 0x00009e00ff087b82 */ /* 0x000f620000000800 */
[----:B-1----:R-:W-:Y:S01]  /*b190*/  IMAD R49, R12, 0xa0, RZ ;  /* 0x000000a00c317824 */ /* 0x002fe200078e02ff */
[----:B0-----:R-:W-:Y:S02]  /*b1a0*/  PRMT R20, R44, 0x7632, R20 ;  /* 0x000076322c147816 */ /* 0x001fe40000000014 */
[-C--:B---3--:R-:W-:Y:S01]  /*b1b0*/  IADD3 R34, P5, R43, R62.reuse, RZ ;  /* 0x0000003e2b227210 */ /* 0x088fe20007fbe0ff */
[----:B----4-:R-:W-:Y:S01]  /*b1c0*/  IMAD R43, R4, 0xa4, RZ ;  /* 0x000000a4042b7824 */ /* 0x010fe200078e02ff */
[----:B------:R-:W-:-:S02]  /*b1d0*/  IADD3 R36, P4, R49, R62, RZ ;  /* 0x0000003e31247210 */ /* 0x000fc40007f9e0ff */
[----:B------:R-:W0:Y:S01]  /*b1e0*/  LDC R10, c[0x0][0x278] ;  /* 0x00009e00ff0a7b82 */ /* 0x000e220000000800 */
[-C--:B------:R-:W-:Y:S02]  /*b1f0*/  LEA.HI.X.SX32 R35, R41, R63.reuse, 0x1, P5 ;  /* 0x0000003f29237211 */ /* 0x080fe400028f0eff */
[----:B------:R-:W-:Y:S01]  /*b200*/  IADD3 R40, P6, R43, R62, RZ ;  /* 0x0000003e2b287210 */ /* 0x000fe20007fde0ff */
[----:B--2---:R-:W-:Y:S01]  /*b210*/  IMAD R43, R6, 0xa6, RZ ;  /* 0x000000a6062b7824 */ /* 0x004fe200078e02ff */
[----:B------:R-:W-:Y:S01]  /*b220*/  PRMT R22, R45, 0x7632, R22 ;  /* 0x000076322d167816 */ /* 0x000fe20000000016 */
[----:B------:R-:W-:Y:S01]  /*b230*/  IMAD R39, R13, 0x51, RZ ;  /* 0x000000510d277824 */ /* 0x000fe200078e02ff */
[----:B------:R1:W-:Y:S01]  /*b240*/  STG.E.U16 desc[UR6][R34.64], R24 ;  /* 0x0000001822007986 */ /* 0x0003e2000c101506 */
[----:B------:R-:W2:Y:S01]  /*b250*/  LDC R4, c[0x0][0x278] ;  /* 0x00009e00ff047b82 */ /* 0x000ea20000000800 */
[----:B-----5:R-:W-:Y:S01]  /*b260*/  IMAD R37, R16, 0xa2, RZ ;  /* 0x000000a210257824 */ /* 0x020fe200078e02ff */
[----:B------:R-:W-:-:S04]  /*b270*/  LEA.HI.X.SX32 R41, R95, R63, 0x1, P6 ;  /* 0x0000003f5f297211 */ /* 0x000fc800030f0eff */
[-C--:B------:R-:W-:Y:S02]  /*b280*/  IADD3 R38, P5, R37, R62.reuse, RZ ;  /* 0x0000003e25267210 */ /* 0x080fe40007fbe0ff */
[----:B------:R-:W3:Y:S01]  /*b290*/  LDC R18, c[0x0][0x278] ;  /* 0x00009e00ff127b82 */ /* 0x000ee20000000800 */
[-C--:B------:R-:W-:Y:S01]  /*b2a0*/  LEA.HI.X.SX32 R37, R93, R63.reuse, 0x1, P4 ;  /* 0x0000003f5d257211 */ /* 0x080fe200020f0eff */
[----:B------:R-:W-:Y:S01]  /*b2b0*/  IMAD R49, R8, 0xa8, RZ ;  /* 0x000000a808317824 */ /* 0x000fe200078e02ff */
[-C--:B------:R-:W-:Y:S01]  /*b2c0*/  LEA.HI.X.SX32 R39, R39, R63.reuse, 0x1, P5 ;  /* 0x0000003f27277211 */ /* 0x080fe200028f0eff */
[----:B-1----:R-:W-:Y:S01]  /*b2d0*/  IMAD R35, R13, 0x53, RZ ;  /* 0x000000530d237824 */ /* 0x002fe200078e02ff */
[-C--:B------:R-:W-:Y:S01]  /*b2e0*/  IADD3 R34, P5, R43, R62.reuse, RZ ;  /* 0x0000003e2b227210 */ /* 0x080fe20007fbe0ff */
[----:B------:R1:W-:Y:S01]  /*b2f0*/  STG.E.U16 desc[UR6][R36.64], R44 ;  /* 0x0000002c24007986 */ /* 0x0003e2000c101506 */
[----:B------:R-:W-:Y:S01]  /*b300*/  PRMT R24, R47, 0x7632, R24 ;  /* 0x000076322f187816 */ /* 0x000fe20000000018 */
[----:B------:R-:W4:Y:S01]  /*b310*/  LDC R6, c[0x0][0x278] ;  /* 0x00009e00ff067b82 */ /* 0x000f220000000800 */
[----:B------:R-:W-:Y:S01]  /*b320*/  LEA.HI.X.SX32 R35, R35, R63, 0x1, P5 ;  /* 0x0000003f23237211 */ /* 0x000fe200028f0eff */
[----:B------:R5:W-:Y:S04]  /*b330*/  STG.E.U16 desc[UR6][R38.64], R20 ;  /* 0x0000001426007986 */ /* 0x000be8000c101506 */
[----:B------:R3:W-:Y:S02]  /*b340*/  STG.E.U16 desc[UR6][R40.64], R45 ;  /* 0x0000002d28007986 */ /* 0x0007e4000c101506 */
[----:B------:R-:W4:Y:S01]  /*b350*/  LDC R12, c[0x0][0x278] ;  /* 0x00009e00ff0c7b82 */ /* 0x000f220000000800 */
[----:B--2---:R-:W-:Y:S01]  /*b360*/  IMAD R43, R4, 0xae, RZ ;  /* 0x000000ae042b7824 */ /* 0x004fe200078e02ff */
[----:B-1----:R-:W-:Y:S01]  /*b370*/  IADD3 R36, P4, R49, R62, RZ ;  /* 0x0000003e31247210 */ /* 0x002fe20007f9e0ff */
[----:B0-----:R-:W-:Y:S01]  /*b380*/  IMAD R37, R10, 0xaa, RZ ;  /* 0x000000aa0a257824 */ /* 0x001fe200078e02ff */
[----:B------:R0:W-:Y:S01]  /*b390*/  STG.E.U16 desc[UR6][R34.64], R22 ;  /* 0x0000001622007986 */ /* 0x0001e2000c101506 */
[----:B-----5:R-:W-:Y:S01]  /*b3a0*/  IMAD R39, R13, 0x55, RZ ;  /* 0x000000550d277824 */ /* 0x020fe200078e02ff */
[----:B------:R-:W-:-:S02]  /*b3b0*/  PRMT R20, R46, 0x7632, R20 ;  /* 0x000076322e147816 */ /* 0x000fc40000000014 */
[----:B------:R-:W1:Y:S01]  /*b3c0*/  LDC R16, c[0x0][0x278] ;  /* 0x00009e00ff107b82 */ /* 0x000e620000000800 */
[-C--:B------:R-:W-:Y:S01]  /*b3d0*/  IADD3 R38, P5, R37, R62.reuse, RZ ;  /* 0x0000003e25267210 */ /* 0x080fe20007fbe0ff */
[----:B---3--:R-:W-:Y:S01]  /*b3e0*/  IMAD R41, R18, 0xac, RZ ;  /* 0x000000ac12297824 */ /* 0x008fe200078e02ff */
[-C--:B------:R-:W-:Y:S02]  /*b3f0*/  LEA.HI.X.SX32 R37, R83, R63.reuse, 0x1, P4 ;  /* 0x0000003f53257211 */ /* 0x080fe400020f0eff */
[-C--:B------:R-:W-:Y:S02]  /*b400*/  LEA.HI.X.SX32 R39, R39, R63.reuse, 0x1, P5 ;  /* 0x0000003f27277211 */ /* 0x080fe400028f0eff */
[-C--:B------:R-:W-:Y:S01]  /*b410*/  IADD3 R40, P6, R41, R62.reuse, RZ ;  /* 0x0000003e29287210 */ /* 0x080fe20007fde0ff */
[----:B------:R-:W2:Y:S01]  /*b420*/  LDC R8, c[0x0][0x278] ;  /* 0x00009e00ff087b82 */ /* 0x000ea20000000800 */
[----:B------:R3:W-:Y:S01]  /*b430*/  STG.E.U16 desc[UR6][R36.64], R46 ;  /* 0x0000002e24007986 */ /* 0x0007e2000c101506 */
[----:B0-----:R-:W-:Y:S01]  /*b440*/  IADD3 R34, P5, R43, R62, RZ ;  /* 0x0000003e2b227210 */ /* 0x001fe20007fbe0ff */
[----:B------:R-:W-:Y:S01]  /*b450*/  IMAD R35, R13, 0x57, RZ ;  /* 0x000000570d237824 */ /* 0x000fe200078e02ff */
[----:B------:R-:W-:Y:S01]  /*b460*/  LEA.HI.X.SX32 R41, R89, R63, 0x1, P6 ;  /* 0x0000003f59297211 */ /* 0x000fe200030f0eff */
[----:B------:R0:W-:Y:S01]  /*b470*/  STG.E.U16 desc[UR6][R38.64], R20 ;  /* 0x0000001426007986 */ /* 0x0001e2000c101506 */
[----:B------:R-:W-:-:S02]  /*b480*/  PRMT R22, R53, 0x7632, R22 ;  /* 0x0000763235167816 */ /* 0x000fc40000000016 */
[----:B------:R-:W5:Y:S01]  /*b490*/  LDC R4, c[0x0][0x278] ;  /* 0x00009e00ff047b82 */ /* 0x000f620000000800 */
[----:B----4-:R-:W-:Y:S01]  /*b4a0*/  IMAD R45, R12, 0xb0, RZ ;  /* 0x000000b00c2d7824 */ /* 0x010fe200078e02ff */
[----:B------:R4:W-:Y:S01]  /*b4b0*/  STG.E.U16 desc[UR6][R40.64], R47 ;  /* 0x0000002f28007986 */ /* 0x0009e2000c101506 */
[-C--:B------:R-:W-:Y:S01]  /*b4c0*/  LEA.HI.X.SX32 R35, R35, R63.reuse, 0x1, P5 ;  /* 0x0000003f23237211 */ /* 0x080fe200028f0eff */
[----:B---3--:R-:W-:Y:S02]  /*b4d0*/  IMAD R37, R6, 0xb2, RZ ;  /* 0x000000b206257824 */ /* 0x008fe400078e02ff */
[-C--:B------:R-:W-:Y:S02]  /*b4e0*/  IADD3 R36, P4, R45, R62.reuse, RZ ;  /* 0x0000003e2d247210 */ /* 0x080fe40007f9e0ff */
[----:B------:R-:W3:Y:S01]  /*b4f0*/  LDC R10, c[0x0][0x278] ;  /* 0x00009e00ff0a7b82 */ /* 0x000ee20000000800 */
[----:B-1----:R-:W-:Y:S01]  /*b500*/  IMAD R43, R16, 0xb4, RZ ;  /* 0x000000b4102b7824 */ /* 0x002fe200078e02ff */
[-C--:B0-----:R-:W-:Y:S01]  /*b510*/  IADD3 R38, P5, R37, R62.reuse, RZ ;  /* 0x0000003e25267210 */ /* 0x081fe20007fbe0ff */
[----:B------:R-:W-:Y:S01]  /*b520*/  IMAD R39, R13, 0x59, RZ ;  /* 0x000000590d277824 */ /* 0x000fe200078e02ff */
[----:B------:R-:W-:Y:S01]  /*b530*/  LEA.HI.X.SX32 R37, R85, R63, 0x1, P4 ;  /* 0x0000003f55257211 */ /* 0x000fe200020f0eff */
[----:B------:R0:W-:Y:S01]  /*b540*/  STG.E.U16 desc[UR6][R34.64], R24 ;  /* 0x0000001822007986 */ /* 0x0001e2000c101506 */
[----:B----4-:R-:W-:-:S02]  /*b550*/  IADD3 R40, P6, R43, R62, RZ ;  /* 0x0000003e2b287210 */ /* 0x010fc40007fde0ff */
[----:B------:R-:W1:Y:S01]  /*b560*/  LDC R6, c[0x0][0x278] ;  /* 0x00009e00ff067b82 */ /* 0x000e620000000800 */
[----:B--2---:R-:W-:Y:S01]  /*b570*/  IMAD R43, R8, 0xb6, RZ ;  /* 0x000000b6082b7824 */ /* 0x004fe200078e02ff */
[----:B------:R5:W-:Y:S01]  /*b580*/  STG.E.U16 desc[UR6][R36.64], R52 ;  /* 0x0000003424007986 */ /* 0x000be2000c101506 */
[-C--:B------:R-:W-:Y:S02]  /*b590*/  LEA.HI.X.SX32 R39, R39, R63.reuse, 0x1, P5 ;  /* 0x0000003f27277211 */ /* 0x080fe400028f0eff */
[----:B------:R-:W-:Y:S02]  /*b5a0*/  PRMT R20, R52, 0x7632, R20 ;  /* 0x0000763234147816 */ /* 0x000fe40000000014 */
[----:B------:R-:W-:Y:S01]  /*b5b0*/  LEA.HI.X.SX32 R41, R87, R63, 0x1, P6 ;  /* 0x0000003f57297211 */ /* 0x000fe200030f0eff */
[----:B------:R-:W2:Y:S01]  /*b5c0*/  LDC R18, c[0x0][0x278] ;  /* 0x00009e00ff127b82 */ /* 0x000ea20000000800 */
[----:B0-----:R-:W-:Y:S01]  /*b5d0*/  IMAD R35, R13, 0x5b, RZ ;  /* 0x0000005b0d237824 */ /* 0x001fe200078e02ff */
[----:B------:R-:W-:Y:S01]  /*b5e0*/  IADD3 R34, P5, R43, R62, RZ ;  /* 0x0000003e2b227210 */ /* 0x000fe20007fbe0ff */
[----:B------:R0:W-:Y:S01]  /*b5f0*/  STG.E.U16 desc[UR6][R38.64], R20 ;  /* 0x0000001426007986 */ /* 0x0001e2000c101506 */
[----:B------:R-:W-:Y:S01]  /*b600*/  PRMT R24, R55, 0x7632, R24 ;  /* 0x0000763237187816 */ /* 0x000fe20000000018 */
[----:B-----5:R-:W-:-:S02]  /*b610*/  IMAD R37, R4, 0xba, RZ ;  /* 0x000000ba04257824 */ /* 0x020fc400078e02ff */
[----:B------:R2:W-:Y:S01]  /*b620*/  STG.E.U16 desc[UR6][R40.64], R53 ;  /* 0x0000003528007986 */ /* 0x0005e2000c101506 */
[----:B------:R-:W4:Y:S01]  /*b630*/  LDC R12, c[0x0][0x278] ;  /* 0x00009e00ff0c7b82 */ /* 0x000f220000000800 */
[----:B---3--:R-:W-:Y:S01]  /*b640*/  IMAD R45, R10, 0xb8, RZ ;  /* 0x000000b80a2d7824 */ /* 0x008fe200078e02ff */
[----:B------:R-:W-:-:S04]  /*b650*/  LEA.HI.X.SX32 R35, R35, R63, 0x1, P5 ;  /* 0x0000003f23237211 */ /* 0x000fc800028f0eff */
[-C--:B------:R-:W-:Y:S01]  /*b660*/  IADD3 R36, P4, R45, R62.reuse, RZ ;  /* 0x0000003e2d247210 */ /* 0x080fe20007f9e0ff */
[----:B0-----:R-:W-:Y:S01]  /*b670*/  IMAD R39, R13, 0x5d, RZ ;  /* 0x0000005d0d277824 */ /* 0x001fe200078e02ff */
[----:B------:R-:W0:Y:S01]  /*b680*/  LDC R8, c[0x0][0x278] ;  /* 0x00009e00ff087b82 */ /* 0x000e220000000800 */
[----:B-1----:R-:W-:Y:S01]  /*b690*/  IMAD R43, R6, 0xbe, RZ ;  /* 0x000000be062b7824 */ /* 0x002fe200078e02ff */
[-C--:B------:R-:W-:Y:S01]  /*b6a0*/  IADD3 R38, P5, R37, R62.reuse, RZ ;  /* 0x0000003e25267210 */ /* 0x080fe20007fbe0ff */
[----:B------:R1:W-:Y:S01]  /*b6b0*/  STG.E.U16 desc[UR6][R34.64], R22 ;  /* 0x0000001622007986 */ /* 0x0003e2000c101506 */
[-C--:B------:R-:W-:Y:S02]  /*b6c0*/  LEA.HI.X.SX32 R37, R65, R63.reuse, 0x1, P4 ;  /* 0x0000003f41257211 */ /* 0x080fe400020f0eff */
[-C--:B------:R-:W-:Y:S02]  /*b6d0*/  LEA.HI.X.SX32 R39, R39, R63.reuse, 0x1, P5 ;  /* 0x0000003f27277211 */ /* 0x080fe400028f0eff */
[----:B------:R-:W3:Y:S01]  /*b6e0*/  LDC R16, c[0x0][0x278] ;  /* 0x00009e00ff107b82 */ /* 0x000ee20000000800 */
[----:B--2---:R-:W-:Y:S01]  /*b6f0*/  IMAD R41, R18, 0xbc, RZ ;  /* 0x000000bc12297824 */ /* 0x004fe200078e02ff */
[----:B------:R-:W-:Y:S01]  /*b700*/  PRMT R20, R54, 0x7632, R20 ;  /* 0x0000763236147816 */ /* 0x000fe20000000014 */
[----:B------:R0:W-:Y:S03]  /*b710*/  STG.E.U16 desc[UR6][R36.64], R54 ;  /* 0x0000003624007986 */ /* 0x0001e6000c101506 */
[-C--:B------:R-:W-:Y:S01]  /*b720*/  IADD3 R40, P6, R41, R62.reuse, RZ ;  /* 0x0000003e29287210 */ /* 0x080fe20007fde0ff */
[----:B-1----:R-:W-:Y:S01]  /*b730*/  IMAD R35, R13, 0x5f, RZ ;  /* 0x0000005f0d237824 */ /* 0x002fe200078e02ff */
[----:B------:R-:W1:Y:S01]  /*b740*/  LDC R4, c[0x0][0x278] ;  /* 0x00009e00ff047b82 */ /* 0x000e620000000800 */
[----:B----4-:R-:W-:Y:S01]  /*b750*/  IMAD R45, R12, 0xc0, RZ ;  /* 0x000000c00c2d7824 */ /* 0x010fe200078e02ff */
[----:B------:R-:W-:Y:S01]  /*b760*/  IADD3 R34, P5, R43, R62, RZ ;  /* 0x0000003e2b227210 */ /* 0x000fe20007fbe0ff */
[----:B------:R2:W-:Y:S01]  /*b770*/  STG.E.U16 desc[UR6][R38.64], R20 ;  /* 0x0000001426007986 */ /* 0x0005e2000c101506 */
[----:B------:R-:W-:-:S02]  /*b780*/  LEA.HI.X.SX32 R41, R81, R63, 0x1, P6 ;  /* 0x0000003f51297211 */ /* 0x000fc400030f0eff */
[----:B------:R-:W-:Y:S02]  /*b790*/  LEA.HI.X.SX32 R35, R35, R63, 0x1, P5 ;  /* 0x0000003f23237211 */ /* 0x000fe400028f0eff */
[----:B------:R-:W4:Y:S01]  /*b7a0*/  LDC R6, c[0x0][0x278] ;  /* 0x00009e00ff067b82 */ /* 0x000f220000000800 */
[----:B0-----:R-:W-:Y:S01]  /*b7b0*/  IMAD R37, R8, 0xc2, RZ ;  /* 0x000000c208257824 */ /* 0x001fe200078e02ff */
[----:B------:R-:W-:Y:S01]  /*b7c0*/  IADD3 R36, P4, R45, R62, RZ ;  /* 0x0000003e2d247210 */ /* 0x000fe20007f9e0ff */
[----:B------:R0:W-:Y:S01]  /*b7d0*/  STG.E.U16 desc[UR6][R40.64], R55 ;  /* 0x0000003728007986 */ /* 0x0001e2000c101506 */
[----:B------:R-:W-:Y:S01]  /*b7e0*/  PRMT R22, R57, 0x7632, R22 ;  /* 0x0000763239167816 */ /* 0x000fe20000000016 */
[----:B--2---:R-:W-:-:S03]  /*b7f0*/  IMAD R39, R13, 0x61, RZ ;  /* 0x000000610d277824 */ /* 0x004fc600078e02ff */
[----:B------:R-:W2:Y:S01]  /*b800*/  LDC R10, c[0x0][0x278] ;  /* 0x00009e00ff0a7b82 */ /* 0x000ea20000000800 */
[----:B---3--:R-:W-:Y:S01]  /*b810*/  IMAD R43, R16, 0xc4, RZ ;  /* 0x000000c4102b7824 */ /* 0x008fe200078e02ff */
[-C--:B------:R-:W-:Y:S01]  /*b820*/  IADD3 R38, P5, R37, R62.reuse, RZ ;  /* 0x0000003e25267210 */ /* 0x080fe20007fbe0ff */
[----:B------:R3:W-:Y:S01]  /*b830*/  STG.E.U16 desc[UR6][R34.64], R24 ;  /* 0x0000001822007986 */ /* 0x0007e2000c101506 */
[-C--:B------:R-:W-:Y:S02]  /*b840*/  LEA.HI.X.SX32 R37, R67, R63.reuse, 0x1, P4 ;  /* 0x0000003f43257211 */ /* 0x080fe400020f0eff */
[-C--:B------:R-:W-:Y:S02]  /*b850*/  LEA.HI.X.SX32 R39, R39, R63.reuse, 0x1, P5 ;  /* 0x0000003f27277211 */ /* 0x080fe400028f0eff */
[----:B------:R-:W5:Y:S01]  /*b860*/  LDC R18, c[0x0][0x278] ;  /* 0x00009e00ff127b82 */ /* 0x000f620000000800 */
[----:B0-----:R-:W-:Y:S01]  /*b870*/  IADD3 R40, P6, R43, R62, RZ ;  /* 0x0000003e2b287210 */ /* 0x001fe20007fde0ff */
[----:B-1----:R-:W-:Y:S01]  /*b880*/  IMAD R43, R4, 0xc6, RZ ;  /* 0x000000c6042b7824 */ /* 0x002fe200078e02ff */
[----:B------:R-:W-:Y:S01]  /*b890*/  PRMT R20, R56, 0x7632, R20 ;  /* 0x0000763238147816 */ /* 0x000fe20000000014 */
[----:B------:R0:W-:Y:S01]  /*b8a0*/  STG.E.U16 desc[UR6][R36.64], R56 ;  /* 0x0000003824007986 */ /* 0x0001e2000c101506 */
[----:B------:R-:W-:Y:S01]  /*b8b0*/  LEA.HI.X.SX32 R41, R77, R63, 0x1, P6 ;  /* 0x0000003f4d297211 */ /* 0x000fe200030f0eff */
[----:B---3--:R-:W-:-:S02]  /*b8c0*/  IMAD R35, R13, 0x63, RZ ;  /* 0x000000630d237824 */ /* 0x008fc400078e02ff */
[----:B------:R-:W1:Y:S01]  /*b8d0*/  LDC R8, c[0x0][0x278] ;  /* 0x00009e00ff087b82 */ /* 0x000e620000000800 */
[----:B------:R4:W-:Y:S01]  /*b8e0*/  STG.E.U16 desc[UR6][R38.64], R20 ;  /* 0x0000001426007986 */ /* 0x0009e2000c101506 */
[-C--:B------:R-:W-:Y:S02]  /*b8f0*/  IADD3 R34, P5, R43, R62.reuse, RZ ;  /* 0x0000003e2b227210 */ /* 0x080fe40007fbe0ff */
[----:B------:R-:W-:Y:S01]  /*b900*/  PRMT R24, R59, 0x7632, R24 ;  /* 0x000076323b187816 */ /* 0x000fe20000000018 */
[----:B------:R5:W-:Y:S01]  /*b910*/  STG.E.U16 desc[UR6][R40.64], R57 ;  /* 0x0000003928007986 */ /* 0x000be2000c101506 */
[----:B------:R-:W-:Y:S02]  /*b920*/  LEA.HI.X.SX32 R35, R35, R63, 0x1, P5 ;  /* 0x0000003f23237211 */ /* 0x000fe400028f0eff */
[----:B------:R-:W3:Y:S01]  /*b930*/  LDC R12, c[0x0][0x278] ;  /* 0x00009e00ff0c7b82 */ /* 0x000ee20000000800 */
[----:B--2---:R-:W-:Y:S02]  /*b940*/  IMAD R45, R10, 0xc8, RZ ;  /* 0x000000c80a2d7824 */ /* 0x004fe400078e02ff */
[----:B0-----:R-:W-:Y:S01]  /*b950*/  IMAD R37, R13, 0x65, RZ ;  /* 0x000000650d257824 */ /* 0x001fe200078e02ff */
[----:B------:R0:W-:Y:S01]  /*b960*/  STG.E.U16 desc[UR6][R34.64], R22 ;  /* 0x0000001622007986 */ /* 0x0001e2000c101506 */
[----:B----4-:R-:W-:Y:S01]  /*b970*/  IMAD R39, R6, 0xca, RZ ;  /* 0x000000ca06277824 */ /* 0x010fe200078e02ff */
[----:B------:R-:W-:-:S02]  /*b980*/  IADD3 R26, P4, R45, R62, RZ ;  /* 0x0000003e2d1a7210 */ /* 0x000fc40007f9e0ff */
[----:B------:R-:W2:Y:S01]  /*b990*/  LDC R4, c[0x0][0x278] ;  /* 0x00009e00ff047b82 */ /* 0x000ea20000000800 */
[----:B-----5:R-:W-:Y:S01]  /*b9a0*/  IMAD R41, R18, 0xcc, RZ ;  /* 0x000000cc12297824 */ /* 0x020fe200078e02ff */
[-C--:B------:R-:W-:Y:S02]  /*b9b0*/  IADD3 R36, P5, R39, R62.reuse, RZ ;  /* 0x0000003e27247210 */ /* 0x080fe40007fbe0ff */
[-C--:B------:R-:W-:Y:S02]  /*b9c0*/  LEA.HI.X.SX32 R27, R27, R63.reuse, 0x1, P4 ;  /* 0x0000003f1b1b7211 */ /* 0x080fe400020f0eff */
[----:B------:R-:W-:Y:S02]  /*b9d0*/  IADD3 R38, P6, R41, R62, RZ ;  /* 0x0000003e29267210 */ /* 0x000fe40007fde0ff */
[----:B------:R-:W4:Y:S01]  /*b9e0*/  LDC R16, c[0x0][0x278] ;  /* 0x00009e00ff107b82 */ /* 0x000f220000000800 */
[----:B-1----:R-:W-:Y:S01]  /*b9f0*/  IMAD R41, R8, 0xce, RZ ;  /* 0x000000ce08297824 */ /* 0x002fe200078e02ff */
[-C--:B------:R-:W-:Y:S01]  /*ba00*/  LEA.HI.X.SX32 R37, R37, R63.reuse, 0x1, P5 ;  /* 0x0000003f25257211 */ /* 0x080fe200028f0eff */
[----:B------:R1:W-:Y:S01]  /*ba10*/  STG.E.U16 desc[UR6][R26.64], R58 ;  /* 0x0000003a1a007986 */ /* 0x0003e2000c101506 */
[----:B------:R-:W-:Y:S01]  /*ba20*/  PRMT R20, R58, 0x7632, R20 ;  /* 0x000076323a147816 */ /* 0x000fe20000000014 */
[----:B0-----:R-:W-:Y:S01]  /*ba30*/  IMAD R35, R13, 0x67, RZ ;  /* 0x000000670d237824 */ /* 0x001fe200078e02ff */
[----:B------:R-:W-:-:S02]  /*ba40*/  LEA.HI.X.SX32 R39, R79, R63, 0x1, P6 ;  /* 0x0000003f4f277211 */ /* 0x000fc400030f0eff */
[----:B------:R-:W0:Y:S01]  /*ba50*/  LDC R6, c[0x0][0x278] ;  /* 0x00009e00ff067b82 */ /* 0x000e220000000800 */
[----:B------:R2:W-:Y:S01]  /*ba60*/  STG.E.U16 desc[UR6][R36.64], R20 ;  /* 0x0000001424007986 */ /* 0x0005e2000c101506 */
[----:B---3--:R-:W-:Y:S01]  /*ba70*/  IMAD R43, R12, 0xd0, RZ ;  /* 0x000000d00c2b7824 */ /* 0x008fe200078e02ff */
[----:B------:R-:W-:Y:S02]  /*ba80*/  PRMT R22, R69, 0x7632, R22 ;  /* 0x0000763245167816 */ /* 0x000fe40000000016 */
[----:B------:R-:W-:Y:S01]  /*ba90*/  STG.E.U16 desc[UR6][R38.64], R59 ;  /* 0x0000003b26007986 */ /* 0x000fe2000c101506 */
[-C--:B-1----:R-:W-:Y:S02]  /*baa0*/  IADD3 R26, P5, R41, R62.reuse, RZ ;  /* 0x0000003e291a7210 */ /* 0x082fe40007fbe0ff */
[----:B------:R-:W1:Y:S01]  /*bab0*/  LDC R10, c[0x0][0x278] ;  /* 0x00009e00ff0a7b82 */ /* 0x000e620000000800 */
[-C--:B------:R-:W-:Y:S02]  /*bac0*/  IADD3 R28, P4, R43, R62.reuse, RZ ;  /* 0x0000003e2b1c7210 */ /* 0x080fe40007f9e0ff */
[-C--:B------:R-:W-:Y:S01]  /*bad0*/  LEA.HI.X.SX32 R27, R35, R63.reuse, 0x1, P5 ;  /* 0x0000003f231b7211 */ /* 0x080fe200028f0eff */
[----:B------:R-:W-:Y:S01]  /*bae0*/  IMAD R35, R13, 0x69, RZ ;  /* 0x000000690d237824 */ /* 0x000fe200078e02ff */
[----:B------:R-:W-:Y:S01]  /*baf0*/  LEA.HI.X.SX32 R29, R29, R63, 0x1, P4 ;  /* 0x0000003f1d1d7211 */ /* 0x000fe200020f0eff */
[----:B--2---:R-:W-:Y:S01]  /*bb00*/  IMAD R37, R4, 0xd2, RZ ;  /* 0x000000d204257824 */ /* 0x004fe200078e02ff */
[----:B------:R-:W-:Y:S01]  /*bb10*/  PRMT R20, R68, 0x7632, R20 ;  /* 0x0000763244147816 */ /* 0x000fe20000000014 */
[----:B------:R-:W2:Y:S01]  /*bb20*/  LDC R18, c[0x0][0x278] ;  /* 0x00009e00ff127b82 */ /* 0x000ea20000000800 */
[----:B----4-:R-:W-:Y:S01]  /*bb30*/  IMAD R41, R16, 0xd4, RZ ;  /* 0x000000d410297824 */ /* 0x010fe200078e02ff */
[----:B------:R3:W-:Y:S01]  /*bb40*/  STG.E.U16 desc[UR6][R26.64], R24 ;  /* 0x000000181a007986 */ /* 0x0007e2000c101506 */
[----:B------:R-:W-:-:S03]  /*bb50*/  IADD3 R34, P5, R37, R62, RZ ;  /* 0x0000003e25227210 */ /* 0x000fc60007fbe0ff */
[-C--:B------:R-:W-:Y:S01]  /*bb60*/  IADD3 R30, P6, R41, R62.reuse, RZ ;  /* 0x0000003e291e7210 */ /* 0x080fe20007fde0ff */
[----:B------:R4:W-:Y:S01]  /*bb70*/  STG.E.U16 desc[UR6][R28.64], R68 ;  /* 0x000000441c007986 */ /* 0x0009e2000c101506 */
[----:B------:R-:W5:Y:S01]  /*bb80*/  LDC R8, c[0x0][0x278] ;  /* 0x00009e00ff087b82 */ /* 0x000f620000000800 */
[----:B0-----:R-:W-:Y:S01]  /*bb90*/  IMAD R37, R6, 0xd6, RZ ;  /* 0x000000d606257824 */ /* 0x001fe200078e02ff */
[-C--:B------:R-:W-:Y:S02]  /*bba0*/  LEA.HI.X.SX32 R35, R35, R63.reuse, 0x1, P5 ;  /* 0x0000003f23237211 */ /* 0x080fe400028f0eff */
[----:B------:R-:W-:Y:S01]  /*bbb0*/  LEA.HI.X.SX32 R31, R31, R63, 0x1, P6 ;  /* 0x0000003f1f1f7211 */ /* 0x000fe200030f0eff */
[----:B---3--:R-:W-:Y:S02]  /*bbc0*/  IMAD R27, R13, 0x6b, RZ ;  /* 0x0000006b0d1b7824 */ /* 0x008fe400078e02ff */
[----:B------:R-:W-:Y:S01]  /*bbd0*/  STG.E.U16 desc[UR6][R34.64], R20 ;  /* 0x0000001422007986 */ /* 0x000fe2000c101506 */
[----:B------:R-:W0:Y:S01]  /*bbe0*/  LDC R4, c[0x0][0x278] ;  /* 0x00009e00ff047b82 */ /* 0x000e220000000800 */
[----:B-1----:R-:W-:Y:S01]  /*bbf0*/  IMAD R39, R10, 0xd8, RZ ;  /* 0x000000d80a277824 */ /* 0x002fe200078e02ff */
[----:B------:R-:W-:Y:S01]  /*bc00*/  IADD3 R26, P5, R37, R62, RZ ;  /* 0x0000003e251a7210 */ /* 0x000fe20007fbe0ff */
[----:B------:R2:W-:Y:S01]  /*bc10*/  STG.E.U16 desc[UR6][R30.64], R69 ;  /* 0x000000451e007986 */ /* 0x0005e2000c101506 */
[----:B----4-:R-:W-:Y:S01]  /*bc20*/  IMAD R29, R13, 0x6d, RZ ;  /* 0x0000006d0d1d7824 */ /* 0x010fe200078e02ff */
[----:B------:R-:W-:-:S02]  /*bc30*/  PRMT R24, R70, 0x7632, R24 ;  /* 0x0000763246187816 */ /* 0x000fc40000000018 */
[----:B------:R-:W-:Y:S01]  /*bc40*/  LEA.HI.X.SX32 R27, R27, R63, 0x1, P5 ;  /* 0x0000003f1b1b7211 */ /* 0x000fe200028f0eff */
[----:B------:R-:W1:Y:S04]  /*bc50*/  LDC R12, c[0x0][0x278] ;  /* 0x00009e00ff0c7b82 */ /* 0x000e680000000800 */
[----:B------:R3:W-:Y:S01]  /*bc60*/  STG.E.U16 desc[UR6][R26.64], R22 ;  /* 0x000000161a007986 */ /* 0x0007e2000c101506 */
[----:B--2---:R-:W-:-:S03]  /*bc70*/  IMAD R31, R18, 0xdc, RZ ;  /* 0x000000dc121f7824 */ /* 0x004fc600078e02ff */
[----:B------:R-:W2:Y:S01]  /*bc80*/  LDC R6, c[0x0][0x278] ;  /* 0x00009e00ff067b82 */ /* 0x000ea20000000800 */
[----:B-----5:R-:W-:Y:S01]  /*bc90*/  IMAD R35, R8, 0xda, RZ ;  /* 0x000000da08237824 */ /* 0x020fe200078e02ff */
[-C--:B------:R-:W-:Y:S02]  /*bca0*/  IADD3 R18, P4, R39, R62.reuse, RZ ;  /* 0x0000003e27127210 */ /* 0x080fe40007f9e0ff */
[-C--:B------:R-:W-:Y:S02]  /*bcb0*/  IADD3 R30, P6, R31, R62.reuse, RZ ;  /* 0x0000003e1f1e7210 */ /* 0x080fe40007fde0ff */
[-C--:B------:R-:W-:Y:S02]  /*bcc0*/  IADD3 R28, P5, R35, R62.reuse, RZ ;  /* 0x0000003e231c7210 */ /* 0x080fe40007fbe0ff */
[----:B------:R-:W4:Y:S01]  /*bcd0*/  LDC R16, c[0x0][0x278] ;  /* 0x00009e00ff107b82 */ /* 0x000f220000000800 */
[-C--:B------:R-:W-:Y:S01]  /*bce0*/  LEA.HI.X.SX32 R19, R19, R63.reuse, 0x1, P4 ;  /* 0x0000003f13137211 */ /* 0x080fe200020f0eff */
[----:B---3--:R-:W-:Y:S01]  /*bcf0*/  IMAD R27, R13, 0x6f, RZ ;  /* 0x0000006f0d1b7824 */ /* 0x008fe200078e02ff */
[-C--:B------:R-:W-:Y:S01]  /*bd00*/  LEA.HI.X.SX32 R31, R33, R63.reuse, 0x1, P6 ;  /* 0x0000003f211f7211 */ /* 0x080fe200030f0eff */
[----:B0-----:R-:W-:Y:S01]  /*bd10*/  IMAD R33, R4, 0xde, RZ ;  /* 0x000000de04217824 */ /* 0x001fe200078e02ff */
[----:B------:R-:W-:Y:S01]  /*bd20*/  LEA.HI.X.SX32 R29, R29, R63, 0x1, P5 ;  /* 0x0000003f1d1d7211 */ /* 0x000fe200028f0eff */
[----:B------:R0:W-:Y:S02]  /*bd30*/  STG.E.U16 desc[UR6][R18.64], R70 ;  /* 0x0000004612007986 */ /* 0x0001e4000c101506 */
[----:B------:R-:W3:Y:S01]  /*bd40*/  LDC R8, c[0x0][0x278] ;  /* 0x00009e00ff087b82 */ /* 0x000ee20000000800 */
[----:B-1----:R-:W-:Y:S01]  /*bd50*/  IMAD R35, R12, 0xe0, RZ ;  /* 0x000000e00c237824 */ /* 0x002fe200078e02ff */
[----:B------:R2:W-:Y:S04]  /*bd60*/  STG.E.U16 desc[UR6][R28.64], R24 ;  /* 0x000000181c007986 */ /* 0x0005e8000c101506 */
[-C--:B------:R-:W-:Y:S01]  /*bd70*/  IADD3 R22, P4, R35, R62.reuse, RZ ;  /* 0x0000003e23167210 */ /* 0x080fe20007f9e0ff */
[----:B------:R1:W-:Y:S01]  /*bd80*/  STG.E.U16 desc[UR6][R30.64], R71 ;  /* 0x000000471e007986 */ /* 0x0003e2000c101506 */
[----:B------:R-:W5:Y:S01]  /*bd90*/  LDC R10, c[0x0][0x278] ;  /* 0x00009e00ff0a7b82 */ /* 0x000f620000000800 */
[----:B0-----:R-:W-:-:S02]  /*bda0*/  IADD3 R18, P5, R33, R62, RZ ;  /* 0x0000003e21127210 */ /* 0x001fc40007fbe0ff */
[-C--:B------:R-:W-:Y:S01]  /*bdb0*/  LEA.HI.X.SX32 R23, R23, R63.reuse, 0x1, P4 ;  /* 0x0000003f17177211 */ /* 0x080fe200020f0eff */
[----:B--2---:R-:W-:Y:S01]  /*bdc0*/  IMAD R29, R6, 0xe2, RZ ;  /* 0x000000e2061d7824 */ /* 0x004fe200078e02ff */
[-C--:B------:R-:W-:Y:S01]  /*bdd0*/  LEA.HI.X.SX32 R19, R27, R63.reuse, 0x1, P5 ;  /* 0x0000003f1b137211 */ /* 0x080fe200028f0eff */
[----:B----4-:R-:W-:Y:S02]  /*bde0*/  IMAD R33, R16, 0xe4, RZ ;  /* 0x000000e410217824 */ /* 0x010fe400078e02ff */
[----:B------:R-:W0:Y:S01]  /*bdf0*/  LDC R4, c[0x0][0x278] ;  /* 0x00009e00ff047b82 */ /* 0x000e220000000800 */
[----:B------:R-:W-:Y:S01]  /*be00*/  IMAD R27, R13, 0x71, RZ ;  /* 0x000000710d1b7824 */ /* 0x000fe200078e02ff */
[-C--:B------:R-:W-:Y:S01]  /*be10*/  IADD3 R26, P5, R29, R62.reuse, RZ ;  /* 0x0000003e1d1a7210 */ /* 0x080fe20007fbe0ff */
[----:B------:R2:W-:Y:S01]  /*be20*/  STG.E.U16 desc[UR6][R18.64], R32 ;  /* 0x0000002012007986 */ /* 0x0005e2000c101506 */
[----:B------:R-:W-:Y:S02]  /*be30*/  IADD3 R24, P6, R33, R62, RZ ;  /* 0x0000003e21187210 */ /* 0x000fe40007fde0ff */
[-C--:B------:R-:W-:Y:S01]  /*be40*/  LEA.HI.X.SX32 R27, R27, R63.reuse, 0x1, P5 ;  /* 0x0000003f1b1b7211 */ /* 0x080fe200028f0eff */
[----:B------:R4:W-:Y:S01]  /*be50*/  STG.E.U16 desc[UR6][R22.64], R72 ;  /* 0x0000004816007986 */ /* 0x0009e2000c101506 */
[----:B------:R-:W0:Y:S01]  /*be60*/  LDC R20, c[0x0][0x278] ;  /* 0x00009e00ff147b82 */ /* 0x000e220000000800 */
[----:B------:R-:W-:Y:S01]  /*be70*/  PRMT R6, R72, 0x7632, R6 ;  /* 0x0000763248067816 */ /* 0x000fe20000000006 */
[----:B---3--:R-:W-:Y:S01]  /*be80*/  IMAD R29, R8, 0xe6, RZ ;  /* 0x000000e6081d7824 */ /* 0x008fe200078e02ff */
[----:B------:R-:W-:-:S02]  /*be90*/  LEA.HI.X.SX32 R25, R25, R63, 0x1, P6 ;  /* 0x0000003f19197211 */ /* 0x000fc400030f0eff */
[----:B-1----:R-:W-:Y:S01]  /*bea0*/  PRMT R30, R73, 0x7632, R30 ;  /* 0x00007632491e7816 */ /* 0x002fe2000000001e */
[----:B------:R1:W-:Y:S01]  /*beb0*/  STG.E.U16 desc[UR6][R26.64], R6 ;  /* 0x000000061a007986 */ /* 0x0003e2000c101506 */
[----:B--2---:R-:W-:Y:S01]  /*bec0*/  IMAD R19, R13, 0x73, RZ ;  /* 0x000000730d137824 */ /* 0x004fe200078e02ff */
[----:B------:R-:W2:Y:S01]  /*bed0*/  LDC R16, c[0x0][0x278] ;  /* 0x00009e00ff107b82 */ /* 0x000ea20000000800 */
[----:B-----5:R-:W-:Y:S01]  /*bee0*/  IMAD R31, R10, 0xe8, RZ ;  /* 0x000000e80a1f7824 */ /* 0x020fe200078e02ff */
[----:B------:R-:W-:Y:S01]  /*bef0*/  STG.E.U16 desc[UR6][R24.64], R73 ;  /* 0x0000004918007986 */ /* 0x000fe2000c101506 */
[-C--:B------:R-:W-:Y:S01]  /*bf00*/  IADD3 R18, P5, R29, R62.reuse, RZ ;  /* 0x0000003e1d127210 */ /* 0x080fe20007fbe0ff */
[----:B----4-:R-:W-:Y:S01]  /*bf10*/  IMAD R23, R13, 0x75, RZ ;  /* 0x000000750d177824 */ /* 0x010fe200078e02ff */
[----:B------:R-:W-:Y:S01]  /*bf20*/  PRMT R10, R74, 0x7632, R10 ;  /* 0x000076324a0a7816 */ /* 0x000fe2000000000a */
[----:B------:R-:W3:Y:S01]  /*bf30*/  LDS.128 R24, [R2] ;  /* 0x0000000002187984 */ /* 0x000ee20000000c00 */
[----:B------:R-:W-:Y:S01]  /*bf40*/  LEA.HI.X.SX32 R19, R19, R63, 0x1, P5 ;  /* 0x0000003f13137211 */ /* 0x000fe200028f0eff */
[----:B------:R-:W4:Y:S01]  /*bf50*/  LDC R12, c[0x0][0x278] ;  /* 0x00009e00ff0c7b82 */ /* 0x000f220000000800 */
[----:B0-----:R-:W-:Y:S01]  /*bf60*/  IMAD R33, R4, 0xea, RZ ;  /* 0x000000ea04217824 */ /* 0x001fe200078e02ff */
[----:B-1----:R-:W-:-:S02]  /*bf70*/  IADD3 R6, P4, R31, R62, RZ ;  /* 0x0000003e1f067210 */ /* 0x002fc40007f9e0ff */
[----:B------:R0:W-:Y:S01]  /*bf80*/  STG.E.U16 desc[UR6][R18.64], R30 ;  /* 0x0000001e12007986 */ /* 0x0001e2000c101506 */
[----:B------:R-:W-:Y:S02]  /*bf90*/  PRMT R32, R75, 0x7632, R32 ;  /* 0x000076324b207816 */ /* 0x000fe40000000020 */
[-C--:B------:R-:W-:Y:S01]  /*bfa0*/  IADD3 R22, P5, R33, R62.reuse, RZ ;  /* 0x0000003e21167210 */ /* 0x080fe20007fbe0ff */
[----:B------:R-:W1:Y:S01]  /*bfb0*/  LDC R28, c[0x0][0x278] ;  /* 0x00009e00ff1c7b82 */ /* 0x000e620000000800 */
[----:B------:R-:W-:Y:S01]  /*bfc0*/  IMAD R29, R20, 0xec, RZ ;  /* 0x000000ec141d7824 */ /* 0x000fe200078e02ff */
[-C--:B------:R-:W-:Y:S02]  /*bfd0*/  LEA.HI.X.SX32 R7, R7, R63.reuse, 0x1, P4 ;  /* 0x0000003f07077211 */ /* 0x080fe400020f0eff */
[-C--:B------:R-:W-:Y:S02]  /*bfe0*/  LEA.HI.X.SX32 R23, R23, R63.reuse, 0x1, P5 ;  /* 0x0000003f17177211 */ /* 0x080fe400028f0eff */
[----:B------:R-:W-:Y:S01]  /*bff0*/  IADD3 R20, P6, R29, R62, RZ ;  /* 0x0000003e1d147210 */ /* 0x000fe20007fde0ff */
[----:B------:R5:W-:Y:S01]  /*c000*/  STG.E.U16 desc[UR6][R6.64], R74 ;  /* 0x0000004a06007986 */ /* 0x000be2000c101506 */
[----:B------:R-:W3:Y:S01]  /*c010*/  LDC R8, c[0x0][0x278] ;  /* 0x00009e00ff087b82 */ /* 0x000ee20000000800 */
[----:B--2---:R-:W-:Y:S01]  /*c020*/  IMAD R31, R16, 0xf0, RZ ;  /* 0x000000f0101f7824 */ /* 0x004fe200078e02ff */
[----:B------:R-:W-:Y:S01]  /*c030*/  LEA.HI.X.SX32 R21, R21, R63, 0x1, P6 ;  /* 0x0000003f15157211 */ /* 0x000fe200030f0eff */
[----:B------:R-:W-:Y:S01]  /*c040*/  STG.E.U16 desc[UR6][R22.64], R10 ;  /* 0x0000000a16007986 */ /* 0x000fe2000c101506 */
[----:B0-----:R-:W-:-:S03]  /*c050*/  IMAD R19, R13, 0x77, RZ ;  /* 0x000000770d137824 */ /* 0x001fc600078e02ff */
[----:B------:R0:W-:Y:S01]  /*c060*/  STG.E.U16 desc[UR6][R20.64], R75 ;  /* 0x0000004b14007986 */ /* 0x0001e2000c101506 */
[----:B------:R-:W2:Y:S01]  /*c070*/  LDC R2, c[0x0][0x278] ;  /* 0x00009e00ff027b82 */ /* 0x000ea20000000800 */
[----:B----4-:R-:W-:Y:S01]  /*c080*/  IMAD R29, R12, 0xee, RZ ;  /* 0x000000ee0c1d7824 */ /* 0x010fe200078e02ff */
[----:B-----5:R-:W-:-:S04]  /*c090*/  IADD3 R6, P5, R31, R62, RZ ;  /* 0x0000003e1f067210 */ /* 0x020fc80007fbe0ff */
[----:B------:R-:W-:Y:S02]  /*c0a0*/  IADD3 R18, P4, R29, R62, RZ ;  /* 0x0000003e1d127210 */ /* 0x000fe40007f9e0ff */
[----:B------:R-:W4:Y:S01]  /*c0b0*/  LDC R4, c[0x0][0x278] ;  /* 0x00009e00ff047b82 */ /* 0x000f220000000800 */
[----:B-1----:R-:W-:Y:S01]  /*c0c0*/  IMAD R7, R28, 0xf2, RZ ;  /* 0x000000f21c077824 */ /* 0x002fe200078e02ff */
[----:B------:R-:W-:Y:S01]  /*c0d0*/  LEA.HI.X.SX32 R19, R19, R63, 0x1, P4 ;  /* 0x0000003f13137211 */ /* 0x000fe200020f0eff */
[----:B0-----:R-:W-:-:S03]  /*c0e0*/  IMAD R21, R13, 0x79, RZ ;  /* 0x000000790d157824 */ /* 0x001fc600078e02ff */
[-C--:B------:R-:W-:Y:S01]  /*c0f0*/  IADD3 R10, P4, R7, R62.reuse, RZ ;  /* 0x0000003e070a7210 */ /* 0x080fe20007f9e0ff */
[----:B------:R0:W-:Y:S01]  /*c100*/  STG.E.U16 desc[UR6][R18.64], R32 ;  /* 0x0000002012007986 */ /* 0x0001e2000c101506 */
[----:B------:R-:W1:Y:S01]  /*c110*/  LDC R16, c[0x0][0x278] ;  /* 0x00009e00ff107b82 */ /* 0x000e620000000800 */
[----:B---3--:R-:W-:Y:S01]  /*c120*/  IMAD R23, R8, 0xf4, RZ ;  /* 0x000000f408177824 */ /* 0x008fe200078e02ff */
[-C--:B------:R-:W-:Y:S02]  /*c130*/  LEA.HI.X.SX32 R7, R11, R63.reuse, 0x1, P5 ;  /* 0x0000003f0b077211 */ /* 0x080fe400028f0eff */
[-C--:B------:R-:W-:Y:S02]  /*c140*/  LEA.HI.X.SX32 R11, R21, R63.reuse, 0x1, P4 ;  /* 0x0000003f150b7211 */ /* 0x080fe400020f0eff */
[-C--:B------:R-:W-:Y:S01]  /*c150*/  IADD3 R8, P5, R23, R62.reuse, RZ ;  /* 0x0000003e17087210 */ /* 0x080fe20007fbe0ff */
[----:B------:R3:W-:Y:S01]  /*c160*/  STG.E.U16 desc[UR6][R6.64], R24 ;  /* 0x0000001806007986 */ /* 0x0007e2000c101506 */
[----:B------:R-:W5:Y:S01]  /*c170*/  LDC R12, c[0x0][0x278] ;  /* 0x00009e00ff0c7b82 */ /* 0x000f620000000800 */
[----:B------:R-:W-:Y:S01]  /*c180*/  PRMT R22, R24, 0x7632, R22 ;  /* 0x0000763218167816 */ /* 0x000fe20000000016 */
[----:B--2---:R-:W-:Y:S01]  /*c190*/  IMAD R21, R2, 0xf6, RZ ;  /* 0x000000f602157824 */ /* 0x004fe200078e02ff */
[-C--:B------:R-:W-:Y:S01]  /*c1a0*/  LEA.HI.X.SX32 R9, R9, R63.reuse, 0x1, P5 ;  /* 0x0000003f09097211 */ /* 0x080fe200028f0eff */
[----:B0-----:R-:W-:Y:S01]  /*c1b0*/  IMAD R19, R13, 0x7b, RZ ;  /* 0x0000007b0d137824 */ /* 0x001fe200078e02ff */
[----:B------:R-:W-:Y:S01]  /*c1c0*/  FSEL R2, R61, -INF , P1 ;  /* 0xff8000003d027808 */ /* 0x000fe20000800000 */
[----:B------:R1:W-:Y:S01]  /*c1d0*/  STG.E.U16 desc[UR6][R10.64], R22 ;  /* 0x000000160a007986 */ /* 0x0003e2000c101506 */
[----:B------:R-:W-:Y:S01]  /*c1e0*/  IADD3 R18, P4, R21, R62, RZ ;  /* 0x0000003e15127210 */ /* 0x000fe20007f9e0ff */
[----:B------:R-:W0:Y:S01]  /*c1f0*/  LDC R20, c[0x0][0x278] ;  /* 0x00009e00ff147b82 */ /* 0x000e220000000800 */
[----:B----4-:R-:W-:Y:S01]  /*c200*/  IMAD R23, R4, 0xf8, RZ ;  /* 0x000000f804177824 */ /* 0x010fe200078e02ff */
[----:B------:R2:W-:Y:S01]  /*c210*/  STG.E.U16 desc[UR6][R8.64], R25 ;  /* 0x0000001908007986 */ /* 0x0005e2000c101506 */
[----:B------:R-:W-:Y:S01]  /*c220*/  LEA.HI.X.SX32 R19, R19, R63, 0x1, P4 ;  /* 0x0000003f13137211 */ /* 0x000fe200020f0eff */
[----:B---3--:R-:W-:-:S02]  /*c230*/  IMAD R7, R13, 0x7d, RZ ;  /* 0x0000007d0d077824 */ /* 0x008fc400078e02ff */
[-C--:B------:R-:W-:Y:S01]  /*c240*/  IADD3 R4, P5, R23, R62.reuse, RZ ;  /* 0x0000003e17047210 */ /* 0x080fe20007fbe0ff */
[----:B------:R-:W-:Y:S02]  /*c250*/  IMAD R13, R13, 0x7f, RZ ;  /* 0x0000007f0d0d7824 */ /* 0x000fe400078e02ff */
[----:B-1----:R-:W-:Y:S01]  /*c260*/  IMAD R11, R16, 0xfc, RZ ;  /* 0x000000fc100b7824 */ /* 0x002fe200078e02ff */
[----:B------:R-:W-:Y:S02]  /*c270*/  LEA.HI.X.SX32 R5, R5, R63, 0x1, P5 ;  /* 0x0000003f05057211 */ /* 0x000fe400028f0eff */
[----:B------:R-:W-:Y:S02]  /*c280*/  PRMT R16, R27, 0x7632, R16 ;  /* 0x000076321b107816 */ /* 0x000fe40000000010 */
[----:B--2---:R-:W-:Y:S01]  /*c290*/  IADD3 R8, P5, R11, R62, RZ ;  /* 0x0000003e0b087210 */ /* 0x004fe20007fbe0ff */
[----:B-----5:R-:W-:Y:S01]  /*c2a0*/  IMAD R21, R12, 0xfa, RZ ;  /* 0x000000fa0c157824 */ /* 0x020fe200078e02ff */
[----:B------:R-:W-:-:S02]  /*c2b0*/  PRMT R9, R25, 0x7632, R9 ;  /* 0x0000763219097816 */ /* 0x000fc40000000009 */
[----:B------:R-:W-:Y:S02]  /*c2c0*/  PRMT R12, R26, 0x7632, R12 ;  /* 0x000076321a0c7816 */ /* 0x000fe4000000000c */
[-C--:B------:R-:W-:Y:S01]  /*c2d0*/  IADD3 R6, P4, R21, R62.reuse, RZ ;  /* 0x0000003e15067210 */ /* 0x080fe20007f9e0ff */
[----:B------:R1:W-:Y:S01]  /*c2e0*/  STG.E.U16 desc[UR6][R18.64], R9 ;  /* 0x0000000912007986 */ /* 0x0003e2000c101506 */
[----:B0-----:R-:W-:Y:S02]  /*c2f0*/  IMAD R11, R20, 0xfe, RZ ;  /* 0x000000fe140b7824 */ /* 0x001fe400078e02ff */
[-C--:B------:R-:W-:Y:S01]  /*c300*/  LEA.HI.X.SX32 R7, R7, R63.reuse, 0x1, P4 ;  /* 0x0000003f07077211 */ /* 0x080fe200020f0eff */
[----:B------:R0:W-:Y:S02]  /*c310*/  STG.E.U16 desc[UR6][R4.64], R26 ;  /* 0x0000001a04007986 */ /* 0x0001e4000c101506 */
[----:B------:R-:W-:Y:S02]  /*c320*/  IADD3 R10, P4, R11, R62, RZ ;  /* 0x0000003e0b0a7210 */ /* 0x000fe40007f9e0ff */
[----:B------:R2:W-:Y:S02]  /*c330*/  STG.E.U16 desc[UR6][R6.64], R12 ;  /* 0x0000000c06007986 */ /* 0x0005e4000c101506 */
[----:B------:R-:W-:-:S02]  /*c340*/  LEA.HI.X.SX32 R11, R13, R63, 0x1, P4 ;  /* 0x0000003f0d0b7211 */ /* 0x000fc400020f0eff */
[----:B-1----:R-:W-:Y:S02]  /*c350*/  LEA.HI.X.SX32 R9, R17, R63, 0x1, P5 ;  /* 0x0000003f11097211 */ /* 0x002fe400028f0eff */
[----:B------:R-:W-:Y:S01]  /*c360*/  FSEL R13, R152, -INF , P3 ;  /* 0xff800000980d7808 */ /* 0x000fe20001800000 */
[C---:B0-----:R-:W-:Y:S02]  /*c370*/  IMAD.SHL.U32 R5, R248.reuse, 0x4, RZ ;  /* 0x00000004f8057824 */ /* 0x041fe400078e00ff */
[----:B------:R-:W-:Y:S01]  /*c380*/  STG.E.U16 desc[UR6][R8.64], R27 ;  /* 0x0000001b08007986 */ /* 0x000fe2000c101506 */
[----:B------:R-:W-:-:S04]  /*c390*/  IMAD.HI R248, R248, 0x4, RZ ;  /* 0x00000004f8f87827 */ /* 0x000fc800078e02ff */
[----:B------:R-:W-:Y:S01]  /*c3a0*/  FFMA R160, R13, 0.69314718246459960938, R14 ;  /* 0x3f3172180da07823 */ /* 0x000fe2000000000e */
[----:B------:R-:W-:Y:S01]  /*c3b0*/  FFMA R14, R2, 0.69314718246459960938, R163 ;  /* 0x3f317218020e7823 */ /* 0x000fe200000000a3 */
[----:B------:R-:W-:Y:S01]  /*c3c0*/  STG.E.U16 desc[UR6][R10.64], R16 ;  /* 0x000000100a007986 */ /* 0x000fe2000c101506 */
[----:B--2---:R-:W0:Y:S08]  /*c3d0*/  LDC.64 R6, c[0x0][0x230] ;  /* 0x00008c00ff067b82 */ /* 0x004e300000000a00 */
[----:B------:R-:W-:Y:S06]  /*c3e0*/  BAR.SYNC.DEFER_BLOCKING 0x0 ;  /* 0x0000000000007b1d */ /* 0x000fec0000010000 */
[----:B------:R-:W-:Y:S04]  /*c3f0*/  STS.64 [R0+UR4], R160 ;  /* 0x000000a000007988 */ /* 0x000fe80008000a04 */
[----:B------:R-:W-:Y:S01]  /*c400*/  STS.64 [R0+UR4+0x100], R14 ;  /* 0x0001000e00007988 */ /* 0x000fe20008000a04 */
[----:B------:R-:W-:-:S02]  /*c410*/  ULDC UR4, c[0x0][0x27c] ;  /* 0x00009f0000047ab9 */ /* 0x000fc40000000800 */
[----:B------:R-:W-:Y:S01]  /*c420*/  UIMAD UR4, UR10, UR4, URZ ;  /* 0x000000040a0472a4 */ /* 0x000fe2000f8e023f */
[----:B------:R-:W-:Y:S03]  /*c430*/  BAR.SYNC.DEFER_BLOCKING 0x0 ;  /* 0x0000000000007b1d */ /* 0x000fe60000010000 */
[----:B------:R-:W-:Y:S02]  /*c440*/  USHF.L.U32 UR8, UR4, 0x2, URZ ;  /* 0x0000000204087899 */ /* 0x000fe4000800063f */
[----:B------:R-:W-:-:S04]  /*c450*/  UIMAD.WIDE UR4, UR4, 0x4, URZ ;  /* 0x00000004040478a5 */ /* 0x000fc8000f8e023f */
[----:B0-----:R-:W-:-:S04]  /*c460*/  IADD3 R4, P0, P1, R5, UR8, R6 ;  /* 0x0000000805047c10 */ /* 0x001fc8000f91e006 */
[----:B------:R-:W-:Y:S01]  /*c470*/  IADD3.X R5, R248, UR5, R7, P0, P1 ;  /* 0x00000005f8057c10 */ /* 0x000fe200087e2407 */
[----:B------:R-:W0:Y:S04]  /*c480*/  LDS R3, [R3] ;  /* 0x0000000003037984 */ /* 0x000e280000000800 */
[----:B0-----:R-:W-:Y:S01]  /*c490*/  STG.E desc[UR6][R4.64], R3 ;  /* 0x0000000304007986 */ /* 0x001fe2000c101906 */
[----:B------:R-:W-:Y:S05]  /*c4a0*/  EXIT ;  /* 0x000000000000794d */ /* 0x000fea0003800000 */
.L_x_2:
[----:B------:R-:W-:-:S00]  /*c4b0*/  BRA `(.L_x_2) ;  /* 0xfffffffc00fc7947 */ /* 0x000fc0000383ffff */
[----:B------:R-:W-:-:S00]  /*c4c0*/  NOP ;  /* 0x0000000000007918 */ /* 0x000fc00000000000 */
        /* <DEDUP_REMOVED lines=11> */
.L_x_3:


//--------------------- .nv.global.init           --------------------------
	.section	.nv.global.init,"aw",@progbits
.nv.global.init:
	.type		_$_str,@object
	.size		_$_str,(.L_0 - _$_str)
_$_str:
        /*0000*/ 	.byte	0x5f, 0x5f, 0x43, 0x55, 0x44, 0x41, 0x5f, 0x46, 0x54, 0x5a, 0x00
.L_0:


//--------------------- .nv.shared.attn_fwd       --------------------------
	.section	.nv.shared.attn_fwd,"aw",@nobits
	.sectionflags	@""
	.align	16
	.zero		1024


//--------------------- .nv.shared.reserved.0     --------------------------
	.section	.nv.shared.reserved.0,"aw",@nobits
	.weak		__nv_reservedSMEM_offset_0_alias
	.size		__nv_reservedSMEM_offset_0_alias, 0, 0
	.other		__nv_reservedSMEM_offset_0_alias,@"STO_CUDA_RESERVED_SHARED STV_DEFAULT"
__nv_reservedSMEM_offset_0_alias:
	.zero		0


//--------------------- .nv.constant0.attn_fwd    --------------------------
	.section	.nv.constant0.attn_fwd,"a",@progbits
	.sectionflags	@""
	.align	4
.nv.constant0.attn_fwd:
	.zero		664


//--------------------- SYMBOLS --------------------------

	.type		.nv.reservedSmem.offset0,@object
	.size		.nv.reservedSmem.offset0,0x4
